//
// Generated by NVIDIA NVVM Compiler
//
// Compiler Build ID: CL-36424714
// Cuda compilation tools, release 13.0, V13.0.88
// Based on NVVM 20.0.0
//

.version 9.0
.target sm_100
.address_size 64

	// .globl	_Z18init_result_vectoriPf
.extern .func  (.param .b32 func_retval0) vprintf
(
	.param .b64 vprintf_param_0,
	.param .b64 vprintf_param_1
)
;
.global .align 1 .b8 $str[13] = {73, 68, 88, 58, 37, 100, 32, 61, 32, 37, 100, 10};
.global .align 1 .b8 $str$1[26] = {84, 104, 105, 115, 32, 105, 115, 32, 116, 104, 114, 101, 97, 100, 32, 110, 117, 109, 98, 101, 114, 32, 37, 100, 10};
.global .align 1 .b8 $str$2[21] = {73, 68, 88, 58, 37, 100, 32, 105, 115, 32, 97, 32, 67, 79, 79, 32, 114, 111, 119, 10};
.global .align 1 .b8 $str$3[40] = {73, 68, 88, 58, 37, 100, 32, 105, 115, 32, 97, 32, 69, 76, 76, 32, 114, 111, 119, 32, 119, 105, 116, 104, 32, 114, 111, 119, 95, 111, 102, 102, 115, 101, 116, 32, 37, 100, 10};

.visible .entry _Z18init_result_vectoriPf(
	.param .u32 _Z18init_result_vectoriPf_param_0,
	.param .u64 .ptr .align 1 _Z18init_result_vectoriPf_param_1
)
{
	.reg .pred 	%p<2>;
	.reg .b32 	%r<7>;
	.reg .b64 	%rd<5>;

	ld.param.u32 	%r2, [_Z18init_result_vectoriPf_param_0];
	ld.param.u64 	%rd1, [_Z18init_result_vectoriPf_param_1];
	mov.u32 	%r3, %ntid.x;
	mov.u32 	%r4, %ctaid.x;
	mov.u32 	%r5, %tid.x;
	mad.lo.s32 	%r1, %r3, %r4, %r5;
	setp.ge.s32 	%p1, %r1, %r2;
	@%p1 bra 	$L__BB0_2;
	cvta.to.global.u64 	%rd2, %rd1;
	mul.wide.s32 	%rd3, %r1, 4;
	add.s64 	%rd4, %rd2, %rd3;
	mov.b32 	%r6, 0;
	st.global.u32 	[%rd4], %r6;
$L__BB0_2:
	ret;

}
	// .globl	_Z6offsetPiS_ii
.visible .entry _Z6offsetPiS_ii(
	.param .u64 .ptr .align 1 _Z6offsetPiS_ii_param_0,
	.param .u64 .ptr .align 1 _Z6offsetPiS_ii_param_1,
	.param .u32 _Z6offsetPiS_ii_param_2,
	.param .u32 _Z6offsetPiS_ii_param_3
)
{
	.local .align 8 .b8 	__local_depot1[8];
	.reg .b64 	%SP;
	.reg .b64 	%SPL;
	.reg .pred 	%p<2>;
	.reg .b32 	%r<13>;
	.reg .b64 	%rd<13>;

	mov.u64 	%SPL, __local_depot1;
	cvta.local.u64 	%SP, %SPL;
	ld.param.u64 	%rd1, [_Z6offsetPiS_ii_param_0];
	ld.param.u64 	%rd2, [_Z6offsetPiS_ii_param_1];
	ld.param.u32 	%r3, [_Z6offsetPiS_ii_param_2];
	ld.param.u32 	%r2, [_Z6offsetPiS_ii_param_3];
	mov.u32 	%r4, %ntid.x;
	mov.u32 	%r5, %ctaid.x;
	mov.u32 	%r6, %tid.x;
	mad.lo.s32 	%r1, %r4, %r5, %r6;
	div.s32 	%r7, %r3, %r2;
	setp.ge.s32 	%p1, %r1, %r7;
	@%p1 bra 	$L__BB1_2;
	add.u64 	%rd3, %SP, 0;
	add.u64 	%rd4, %SPL, 0;
	cvta.to.global.u64 	%rd5, %rd2;
	cvta.to.global.u64 	%rd6, %rd1;
	mul.lo.s32 	%r8, %r2, %r1;
	mul.wide.s32 	%rd7, %r8, 4;
	add.s64 	%rd8, %rd5, %rd7;
	ld.global.u32 	%r9, [%rd8];
	st.local.v2.u32 	[%rd4], {%r1, %r9};
	mov.u64 	%rd9, $str;
	cvta.global.u64 	%rd10, %rd9;
	{ // callseq 0, 0
	.param .b64 param0;
	st.param.b64 	[param0], %rd10;
	.param .b64 param1;
	st.param.b64 	[param1], %rd3;
	.param .b32 retval0;
	call.uni (retval0), 
	vprintf, 
	(
	param0, 
	param1
	);
	ld.param.b32 	%r10, [retval0];
	} // callseq 0
	ld.global.u32 	%r12, [%rd8];
	mul.wide.s32 	%rd11, %r1, 4;
	add.s64 	%rd12, %rd6, %rd11;
	st.global.u32 	[%rd12], %r12;
$L__BB1_2:
	ret;

}
	// .globl	_Z6jacobiiPiS_iPfS_iS0_S0_iS0_iiS0_S_
.visible .entry _Z6jacobiiPiS_iPfS_iS0_S0_iS0_iiS0_S_(
	.param .u32 _Z6jacobiiPiS_iPfS_iS0_S0_iS0_iiS0_S__param_0,
	.param .u64 .ptr .align 1 _Z6jacobiiPiS_iPfS_iS0_S0_iS0_iiS0_S__param_1,
	.param .u64 .ptr .align 1 _Z6jacobiiPiS_iPfS_iS0_S0_iS0_iiS0_S__param_2,
	.param .u32 _Z6jacobiiPiS_iPfS_iS0_S0_iS0_iiS0_S__param_3,
	.param .u64 .ptr .align 1 _Z6jacobiiPiS_iPfS_iS0_S0_iS0_iiS0_S__param_4,
	.param .u64 .ptr .align 1 _Z6jacobiiPiS_iPfS_iS0_S0_iS0_iiS0_S__param_5,
	.param .u32 _Z6jacobiiPiS_iPfS_iS0_S0_iS0_iiS0_S__param_6,
	.param .u64 .ptr .align 1 _Z6jacobiiPiS_iPfS_iS0_S0_iS0_iiS0_S__param_7,
	.param .u64 .ptr .align 1 _Z6jacobiiPiS_iPfS_iS0_S0_iS0_iiS0_S__param_8,
	.param .u32 _Z6jacobiiPiS_iPfS_iS0_S0_iS0_iiS0_S__param_9,
	.param .u64 .ptr .align 1 _Z6jacobiiPiS_iPfS_iS0_S0_iS0_iiS0_S__param_10,
	.param .u32 _Z6jacobiiPiS_iPfS_iS0_S0_iS0_iiS0_S__param_11,
	.param .u32 _Z6jacobiiPiS_iPfS_iS0_S0_iS0_iiS0_S__param_12,
	.param .u64 .ptr .align 1 _Z6jacobiiPiS_iPfS_iS0_S0_iS0_iiS0_S__param_13,
	.param .u64 .ptr .align 1 _Z6jacobiiPiS_iPfS_iS0_S0_iS0_iiS0_S__param_14
)
{
	.local .align 8 .b8 	__local_depot2[8];
	.reg .b64 	%SP;
	.reg .b64 	%SPL;
	.reg .pred 	%p<19>;
	.reg .b16 	%rs<5>;
	.reg .b32 	%r<98>;
	.reg .b32 	%f<63>;
	.reg .b64 	%rd<78>;

	mov.u64 	%SPL, __local_depot2;
	cvta.local.u64 	%SP, %SPL;
	ld.param.u32 	%r47, [_Z6jacobiiPiS_iPfS_iS0_S0_iS0_iiS0_S__param_0];
	ld.param.u64 	%rd23, [_Z6jacobiiPiS_iPfS_iS0_S0_iS0_iiS0_S__param_4];
	ld.param.u64 	%rd24, [_Z6jacobiiPiS_iPfS_iS0_S0_iS0_iiS0_S__param_7];
	ld.param.u64 	%rd25, [_Z6jacobiiPiS_iPfS_iS0_S0_iS0_iiS0_S__param_8];
	ld.param.u64 	%rd26, [_Z6jacobiiPiS_iPfS_iS0_S0_iS0_iiS0_S__param_10];
	ld.param.u64 	%rd27, [_Z6jacobiiPiS_iPfS_iS0_S0_iS0_iiS0_S__param_13];
	ld.param.u64 	%rd28, [_Z6jacobiiPiS_iPfS_iS0_S0_iS0_iiS0_S__param_14];
	cvta.to.global.u64 	%rd1, %rd23;
	cvta.to.global.u64 	%rd2, %rd26;
	cvta.to.global.u64 	%rd3, %rd24;
	cvta.to.global.u64 	%rd4, %rd28;
	cvta.to.global.u64 	%rd5, %rd27;
	cvta.to.global.u64 	%rd6, %rd25;
	add.u64 	%rd29, %SP, 0;
	add.u64 	%rd7, %SPL, 0;
	mov.u32 	%r48, %ntid.x;
	mov.u32 	%r49, %ctaid.x;
	mov.u32 	%r50, %tid.x;
	mad.lo.s32 	%r1, %r48, %r49, %r50;
	setp.ge.s32 	%p1, %r1, %r47;
	@%p1 bra 	$L__BB2_39;
	ld.param.u32 	%r68, [_Z6jacobiiPiS_iPfS_iS0_S0_iS0_iiS0_S__param_3];
	st.local.u32 	[%rd7], %r1;
	mov.u64 	%rd30, $str$1;
	cvta.global.u64 	%rd31, %rd30;
	{ // callseq 1, 0
	.param .b64 param0;
	st.param.b64 	[param0], %rd31;
	.param .b64 param1;
	st.param.b64 	[param1], %rd29;
	.param .b32 retval0;
	call.uni (retval0), 
	vprintf, 
	(
	param0, 
	param1
	);
	ld.param.b32 	%r52, [retval0];
	} // callseq 1
	setp.lt.s32 	%p2, %r68, 1;
	mov.b32 	%r94, 0;
	@%p2 bra 	$L__BB2_6;
	ld.param.u32 	%r73, [_Z6jacobiiPiS_iPfS_iS0_S0_iS0_iiS0_S__param_12];
	ld.param.u64 	%rd74, [_Z6jacobiiPiS_iPfS_iS0_S0_iS0_iiS0_S__param_1];
	cvt.u16.u32 	%rs1, %r73;
	cvta.to.global.u64 	%rd8, %rd74;
	mov.b32 	%r78, 0;
	mov.u16 	%rs4, %rs1;
$L__BB2_3:
	mul.wide.u32 	%rd33, %r78, 4;
	add.s64 	%rd34, %rd8, %rd33;
	ld.global.u32 	%r3, [%rd34];
	setp.eq.s32 	%p3, %r3, %r1;
	@%p3 bra 	$L__BB2_8;
	setp.ge.s32 	%p4, %r3, %r1;
	mov.u32 	%r94, %r78;
	@%p4 bra 	$L__BB2_6;
	ld.param.u32 	%r94, [_Z6jacobiiPiS_iPfS_iS0_S0_iS0_iiS0_S__param_3];
	add.s32 	%r78, %r78, 1;
	setp.eq.s32 	%p5, %r78, %r94;
	sub.s16 	%rs4, %rs4, %rs1;
	@%p5 bra 	$L__BB2_6;
	bra.uni 	$L__BB2_3;
$L__BB2_6:
	ld.param.u32 	%r71, [_Z6jacobiiPiS_iPfS_iS0_S0_iS0_iiS0_S__param_9];
	st.local.v2.u32 	[%rd7], {%r1, %r94};
	mov.u64 	%rd35, $str$3;
	cvta.global.u64 	%rd36, %rd35;
	{ // callseq 2, 0
	.param .b64 param0;
	st.param.b64 	[param0], %rd36;
	.param .b64 param1;
	st.param.b64 	[param1], %rd29;
	.param .b32 retval0;
	call.uni (retval0), 
	vprintf, 
	(
	param0, 
	param1
	);
	ld.param.b32 	%r55, [retval0];
	} // callseq 2
	sub.s32 	%r95, %r1, %r94;
	setp.lt.s32 	%p6, %r95, %r71;
	@%p6 bra 	$L__BB2_32;
	mul.wide.s32 	%rd39, %r1, 4;
	add.s64 	%rd40, %rd6, %rd39;
	ld.global.f32 	%f62, [%rd40];
	mov.b64 	%rd77, 0;
	bra.uni 	$L__BB2_38;
$L__BB2_8:
	ld.param.u32 	%r74, [_Z6jacobiiPiS_iPfS_iS0_S0_iS0_iiS0_S__param_12];
	st.local.u32 	[%rd7], %r1;
	mov.u64 	%rd53, $str$2;
	cvta.global.u64 	%rd54, %rd53;
	{ // callseq 3, 0
	.param .b64 param0;
	st.param.b64 	[param0], %rd54;
	.param .b64 param1;
	st.param.b64 	[param1], %rd29;
	.param .b32 retval0;
	call.uni (retval0), 
	vprintf, 
	(
	param0, 
	param1
	);
	ld.param.b32 	%r58, [retval0];
	} // callseq 3
	mul.lo.s32 	%r5, %r78, %r74;
	setp.ge.s32 	%p9, %r5, %r74;
	mov.b64 	%rd76, 0;
	@%p9 bra 	$L__BB2_31;
	ld.param.u32 	%r75, [_Z6jacobiiPiS_iPfS_iS0_S0_iS0_iiS0_S__param_12];
	mul.wide.s32 	%rd56, %r1, 4;
	add.s64 	%rd9, %rd6, %rd56;
	add.s64 	%rd10, %rd2, %rd56;
	sub.s32 	%r62, %r75, %r5;
	and.b32  	%r63, %r62, 3;
	setp.eq.s32 	%p10, %r63, 0;
	mov.u32 	%r83, %r5;
	@%p10 bra 	$L__BB2_15;
	cvt.u32.u16 	%r65, %rs4;
	and.b32  	%r66, %r65, 3;
	neg.s32 	%r79, %r66;
	mov.u32 	%r83, %r5;
$L__BB2_11:
	.pragma "nounroll";
	mul.wide.s32 	%rd11, %r83, 4;
	add.s64 	%rd57, %rd4, %rd11;
	ld.global.u32 	%r10, [%rd57];
	setp.eq.s32 	%p11, %r1, %r10;
	@%p11 bra 	$L__BB2_13;
	add.s64 	%rd58, %rd5, %rd11;
	ld.global.f32 	%f29, [%rd58];
	mul.wide.s32 	%rd59, %r10, 4;
	add.s64 	%rd60, %rd3, %rd59;
	ld.global.f32 	%f30, [%rd60];
	mul.f32 	%f31, %f29, %f30;
	ld.global.f32 	%f32, [%rd9];
	sub.f32 	%f56, %f32, %f31;
	bra.uni 	$L__BB2_14;
$L__BB2_13:
	ld.global.f32 	%f33, [%rd10];
	ld.global.f32 	%f34, [%rd9];
	add.f32 	%f56, %f33, %f34;
	mov.u32 	%r88, %r83;
$L__BB2_14:
	st.global.f32 	[%rd9], %f56;
	add.s32 	%r83, %r83, 1;
	add.s32 	%r79, %r79, 1;
	setp.ne.s32 	%p12, %r79, 0;
	@%p12 bra 	$L__BB2_11;
$L__BB2_15:
	ld.param.u32 	%r76, [_Z6jacobiiPiS_iPfS_iS0_S0_iS0_iiS0_S__param_12];
	sub.s32 	%r67, %r5, %r76;
	setp.gt.u32 	%p13, %r67, -4;
	@%p13 bra 	$L__BB2_30;
	ld.param.u32 	%r77, [_Z6jacobiiPiS_iPfS_iS0_S0_iS0_iiS0_S__param_12];
	sub.s32 	%r87, %r83, %r77;
	add.s32 	%r86, %r83, 1;
$L__BB2_17:
	add.s32 	%r22, %r86, -1;
	mul.wide.s32 	%rd61, %r22, 4;
	add.s64 	%rd12, %rd4, %rd61;
	ld.global.u32 	%r23, [%rd12];
	setp.eq.s32 	%p14, %r1, %r23;
	add.s64 	%rd13, %rd5, %rd61;
	@%p14 bra 	$L__BB2_19;
	ld.global.f32 	%f35, [%rd13];
	mul.wide.s32 	%rd62, %r23, 4;
	add.s64 	%rd63, %rd3, %rd62;
	ld.global.f32 	%f36, [%rd63];
	mul.f32 	%f37, %f35, %f36;
	ld.global.f32 	%f38, [%rd9];
	sub.f32 	%f57, %f38, %f37;
	bra.uni 	$L__BB2_20;
$L__BB2_19:
	ld.global.f32 	%f39, [%rd10];
	ld.global.f32 	%f40, [%rd9];
	add.f32 	%f57, %f39, %f40;
	mov.u32 	%r88, %r22;
$L__BB2_20:
	st.global.f32 	[%rd9], %f57;
	ld.global.u32 	%r25, [%rd12+4];
	setp.eq.s32 	%p15, %r1, %r25;
	@%p15 bra 	$L__BB2_22;
	ld.global.f32 	%f41, [%rd13+4];
	mul.wide.s32 	%rd64, %r25, 4;
	add.s64 	%rd65, %rd3, %rd64;
	ld.global.f32 	%f42, [%rd65];
	mul.f32 	%f43, %f41, %f42;
	sub.f32 	%f58, %f57, %f43;
	bra.uni 	$L__BB2_23;
$L__BB2_22:
	ld.global.f32 	%f44, [%rd10];
	add.f32 	%f58, %f44, %f57;
	mov.u32 	%r88, %r86;
$L__BB2_23:
	st.global.f32 	[%rd9], %f58;
	ld.global.u32 	%r27, [%rd12+8];
	setp.eq.s32 	%p16, %r1, %r27;
	@%p16 bra 	$L__BB2_25;
	ld.global.f32 	%f45, [%rd13+8];
	mul.wide.s32 	%rd66, %r27, 4;
	add.s64 	%rd67, %rd3, %rd66;
	ld.global.f32 	%f46, [%rd67];
	mul.f32 	%f47, %f45, %f46;
	sub.f32 	%f59, %f58, %f47;
	bra.uni 	$L__BB2_26;
$L__BB2_25:
	add.s32 	%r88, %r86, 1;
	ld.global.f32 	%f48, [%rd10];
	add.f32 	%f59, %f48, %f58;
$L__BB2_26:
	st.global.f32 	[%rd9], %f59;
	ld.global.u32 	%r30, [%rd12+12];
	setp.eq.s32 	%p17, %r1, %r30;
	@%p17 bra 	$L__BB2_28;
	ld.global.f32 	%f49, [%rd13+12];
	mul.wide.s32 	%rd68, %r30, 4;
	add.s64 	%rd69, %rd3, %rd68;
	ld.global.f32 	%f50, [%rd69];
	mul.f32 	%f51, %f49, %f50;
	sub.f32 	%f60, %f59, %f51;
	bra.uni 	$L__BB2_29;
$L__BB2_28:
	add.s32 	%r88, %r86, 2;
	ld.global.f32 	%f52, [%rd10];
	add.f32 	%f60, %f52, %f59;
$L__BB2_29:
	st.global.f32 	[%rd9], %f60;
	add.s32 	%r87, %r87, 4;
	add.s32 	%r86, %r86, 4;
	setp.ne.s32 	%p18, %r87, 0;
	@%p18 bra 	$L__BB2_17;
$L__BB2_30:
	cvt.s64.s32 	%rd76, %r88;
$L__BB2_31:
	mul.wide.s32 	%rd70, %r1, 4;
	add.s64 	%rd71, %rd6, %rd70;
	ld.global.f32 	%f53, [%rd71];
	shl.b64 	%rd72, %rd76, 2;
	add.s64 	%rd73, %rd5, %rd72;
	ld.global.f32 	%f54, [%rd73];
	div.rn.f32 	%f55, %f53, %f54;
	st.global.f32 	[%rd71], %f55;
	bra.uni 	$L__BB2_39;
$L__BB2_32:
	ld.param.u64 	%rd75, [_Z6jacobiiPiS_iPfS_iS0_S0_iS0_iiS0_S__param_5];
	mul.wide.s32 	%rd41, %r1, 4;
	add.s64 	%rd16, %rd6, %rd41;
	add.s64 	%rd17, %rd2, %rd41;
	cvta.to.global.u64 	%rd18, %rd75;
$L__BB2_33:
	mul.wide.s32 	%rd42, %r95, 4;
	add.s64 	%rd43, %rd18, %rd42;
	ld.global.u32 	%r40, [%rd43];
	setp.eq.s32 	%p7, %r1, %r40;
	@%p7 bra 	$L__BB2_35;
	add.s64 	%rd45, %rd1, %rd42;
	ld.global.f32 	%f21, [%rd45];
	mul.wide.s32 	%rd46, %r40, 4;
	add.s64 	%rd47, %rd3, %rd46;
	ld.global.f32 	%f22, [%rd47];
	mul.f32 	%f23, %f21, %f22;
	ld.global.f32 	%f24, [%rd16];
	sub.f32 	%f62, %f24, %f23;
	bra.uni 	$L__BB2_36;
$L__BB2_35:
	ld.global.f32 	%f25, [%rd17];
	ld.global.f32 	%f26, [%rd16];
	add.f32 	%f62, %f25, %f26;
	mov.u32 	%r96, %r95;
$L__BB2_36:
	ld.param.u32 	%r72, [_Z6jacobiiPiS_iPfS_iS0_S0_iS0_iiS0_S__param_9];
	ld.param.u32 	%r70, [_Z6jacobiiPiS_iPfS_iS0_S0_iS0_iiS0_S__param_6];
	st.global.f32 	[%rd16], %f62;
	add.s32 	%r95, %r95, %r70;
	setp.lt.s32 	%p8, %r95, %r72;
	@%p8 bra 	$L__BB2_33;
	cvt.s64.s32 	%rd77, %r96;
$L__BB2_38:
	mul.wide.s32 	%rd48, %r1, 4;
	add.s64 	%rd49, %rd6, %rd48;
	shl.b64 	%rd50, %rd77, 2;
	add.s64 	%rd51, %rd1, %rd50;
	ld.global.f32 	%f27, [%rd51];
	div.rn.f32 	%f28, %f62, %f27;
	st.global.f32 	[%rd49], %f28;
$L__BB2_39:
	ret;

}


// ===== COMPILED SASS (sm_100) =====

	.target	sm_100

	.elftype	@"ET_EXEC"


//--------------------- .note.nv.tkinfo           --------------------------
	.section	.note.nv.tkinfo,"",@"SHT_NOTE"
	.sectionflags	@"SHF_NOTE_NV_TKINFO"
	.tkinfo
        /*0018*/ 	.word	0x00000002
        /*0030*/ 	.string	""
        /*0030*/ 	.string	"ptxas"
        /*0030*/ 	.string	"Cuda compilation tools, release 13.0, V13.0.88"
        /*0030*/ 	.string	"Build cuda_13.0.r13.0/compiler.36424714_0"
        /*0030*/ 	.string	"-arch sm_100 -m 64 "



//--------------------- .note.nv.cuinfo           --------------------------
	.section	.note.nv.cuinfo,"",@"SHT_NOTE"
	.sectionflags	@"SHF_NOTE_NV_CUINFO"
        /*0018*/ 	.short	0x0002
        /*001a*/ 	.short	0x0064
        /*001c*/ 	.short	0x0082
	.zero		2


//--------------------- .nv.info                  --------------------------
	.section	.nv.info,"",@"SHT_CUDA_INFO"
	.align	4


	//----- nvinfo : EIATTR_REGCOUNT
	.align		4
        /*0000*/ 	.byte	0x04, 0x2f
        /*0002*/ 	.short	(.L_5 - .L_4)
	.align		4
.L_4:
        /*0004*/ 	.word	index@(_Z18init_result_vectoriPf)
        /*0008*/ 	.word	0x00000008


	//----- nvinfo : EIATTR_FRAME_SIZE
	.align		4
.L_5:
        /*000c*/ 	.byte	0x04, 0x11
        /*000e*/ 	.short	(.L_7 - .L_6)
	.align		4
.L_6:
        /*0010*/ 	.word	index@(_Z18init_result_vectoriPf)
        /*0014*/ 	.word	0x00000000


	//----- nvinfo : EIATTR_REGCOUNT
	.align		4
.L_7:
        /*0018*/ 	.byte	0x04, 0x2f
        /*001a*/ 	.short	(.L_9 - .L_8)
	.align		4
.L_8:
        /*001c*/ 	.word	index@(_Z6offsetPiS_ii)
        /*0020*/ 	.word	0x00000018


	//----- nvinfo : EIATTR_FRAME_SIZE
	.align		4
.L_9:
        /*0024*/ 	.byte	0x04, 0x11
        /*0026*/ 	.short	(.L_11 - .L_10)
	.align		4
.L_10:
        /*0028*/ 	.word	index@(_Z6offsetPiS_ii)
        /*002c*/ 	.word	0x00000008


	//----- nvinfo : EIATTR_REGCOUNT
	.align		4
.L_11:
        /*0030*/ 	.byte	0x04, 0x2f
        /*0032*/ 	.short	(.L_13 - .L_12)
	.align		4
.L_12:
        /*0034*/ 	.word	index@(_Z6jacobiiPiS_iPfS_iS0_S0_iS0_iiS0_S_)
        /*0038*/ 	.word	0x0000001a


	//----- nvinfo : EIATTR_FRAME_SIZE
	.align		4
.L_13:
        /*003c*/ 	.byte	0x04, 0x11
        /*003e*/ 	.short	(.L_15 - .L_14)
	.align		4
.L_14:
        /*0040*/ 	.word	index@($__internal_0_$__cuda_sm3x_div_rn_noftz_f32_slowpath)
        /*0044*/ 	.word	0x00000008


	//----- nvinfo : EIATTR_FRAME_SIZE
	.align		4
.L_15:
        /*0048*/ 	.byte	0x04, 0x11
        /*004a*/ 	.short	(.L_17 - .L_16)
	.align		4
.L_16:
        /*004c*/ 	.word	index@(_Z6jacobiiPiS_iPfS_iS0_S0_iS0_iiS0_S_)
        /*0050*/ 	.word	0x00000008


	//----- nvinfo : EIATTR_MIN_STACK_SIZE
	.align		4
.L_17:
        /*0054*/ 	.byte	0x04, 0x12
        /*0056*/ 	.short	(.L_19 - .L_18)
	.align		4
.L_18:
        /*0058*/ 	.word	index@(_Z6jacobiiPiS_iPfS_iS0_S0_iS0_iiS0_S_)
        /*005c*/ 	.word	0x00000008


	//----- nvinfo : EIATTR_MIN_STACK_SIZE
	.align		4
.L_19:
        /*0060*/ 	.byte	0x04, 0x12
        /*0062*/ 	.short	(.L_21 - .L_20)
	.align		4
.L_20:
        /*0064*/ 	.word	index@(_Z6offsetPiS_ii)
        /*0068*/ 	.word	0x00000008


	//----- nvinfo : EIATTR_MIN_STACK_SIZE
	.align		4
.L_21:
        /*006c*/ 	.byte	0x04, 0x12
        /*006e*/ 	.short	(.L_23 - .L_22)
	.align		4
.L_22:
        /*0070*/ 	.word	index@(_Z18init_result_vectoriPf)
        /*0074*/ 	.word	0x00000000
.L_23:


//--------------------- .nv.compat                --------------------------
	.section	.nv.compat,"",@"SHT_CUDA_COMPAT_INFO"
	.align	4
        /*0000*/ 	.byte	0x02, 0x09, 0x00, 0x00, 0x02, 0x02, 0x01, 0x00, 0x02, 0x05, 0x05, 0x00, 0x03, 0x07, 0x01, 0x01
        /*0010*/ 	.byte	0x02, 0x03, 0x00, 0x00, 0x02, 0x06, 0x01, 0x00, 0x04, 0x0b, 0x08, 0x00, 0x01, 0x00, 0x00, 0x00
        /*0020*/ 	.byte	0x00, 0x00, 0x00, 0x00


//--------------------- .nv.info._Z6jacobiiPiS_iPfS_iS0_S0_iS0_iiS0_S_ --------------------------
	.section	.nv.info._Z6jacobiiPiS_iPfS_iS0_S0_iS0_iiS0_S_,"",@"SHT_CUDA_INFO"
	.sectionflags	@""
	.align	4


	//----- nvinfo : EIATTR_CUDA_API_VERSION
	.align		4
        /*0000*/ 	.byte	0x04, 0x37
        /*0002*/ 	.short	(.L_25 - .L_24)
.L_24:
        /*0004*/ 	.word	0x00000082


	//----- nvinfo : EIATTR_KPARAM_INFO
	.align		4
.L_25:
        /*0008*/ 	.byte	0x04, 0x17
        /*000a*/ 	.short	(.L_27 - .L_26)
.L_26:
        /*000c*/ 	.word	0x00000000
        /*0010*/ 	.short	0x000e
        /*0012*/ 	.short	0x0068
        /*0014*/ 	.byte	0x00, 0xf5, 0x21, 0x00


	//----- nvinfo : EIATTR_KPARAM_INFO
	.align		4
.L_27:
        /*0018*/ 	.byte	0x04, 0x17
        /*001a*/ 	.short	(.L_29 - .L_28)
.L_28:
        /*001c*/ 	.word	0x00000000
        /*0020*/ 	.short	0x000d
        /*0022*/ 	.short	0x0060
        /*0024*/ 	.byte	0x00, 0xf5, 0x21, 0x00


	//----- nvinfo : EIATTR_KPARAM_INFO
	.align		4
.L_29:
        /*0028*/ 	.byte	0x04, 0x17
        /*002a*/ 	.short	(.L_31 - .L_30)
.L_30:
        /*002c*/ 	.word	0x00000000
        /*0030*/ 	.short	0x000c
        /*0032*/ 	.short	0x005c
        /*0034*/ 	.byte	0x00, 0xf0, 0x11, 0x00


	//----- nvinfo : EIATTR_KPARAM_INFO
	.align		4
.L_31:
        /*0038*/ 	.byte	0x04, 0x17
        /*003a*/ 	.short	(.L_33 - .L_32)
.L_32:
        /*003c*/ 	.word	0x00000000
        /*0040*/ 	.short	0x000b
        /*0042*/ 	.short	0x0058
        /*0044*/ 	.byte	0x00, 0xf0, 0x11, 0x00


	//----- nvinfo : EIATTR_KPARAM_INFO
	.align		4
.L_33:
        /*0048*/ 	.byte	0x04, 0x17
        /*004a*/ 	.short	(.L_35 - .L_34)
.L_34:
        /*004c*/ 	.word	0x00000000
        /*0050*/ 	.short	0x000a
        /*0052*/ 	.short	0x0050
        /*0054*/ 	.byte	0x00, 0xf5, 0x21, 0x00


	//----- nvinfo : EIATTR_KPARAM_INFO
	.align		4
.L_35:
        /*0058*/ 	.byte	0x04, 0x17
        /*005a*/ 	.short	(.L_37 - .L_36)
.L_36:
        /*005c*/ 	.word	0x00000000
        /*0060*/ 	.short	0x0009
        /*0062*/ 	.short	0x0048
        /*0064*/ 	.byte	0x00, 0xf0, 0x11, 0x00


	//----- nvinfo : EIATTR_KPARAM_INFO
	.align		4
.L_37:
        /*0068*/ 	.byte	0x04, 0x17
        /*006a*/ 	.short	(.L_39 - .L_38)
.L_38:
        /*006c*/ 	.word	0x00000000
        /*0070*/ 	.short	0x0008
        /*0072*/ 	.short	0x0040
        /*0074*/ 	.byte	0x00, 0xf5, 0x21, 0x00


	//----- nvinfo : EIATTR_KPARAM_INFO
	.align		4
.L_39:
        /*0078*/ 	.byte	0x04, 0x17
        /*007a*/ 	.short	(.L_41 - .L_40)
.L_40:
        /*007c*/ 	.word	0x00000000
        /*0080*/ 	.short	0x0007
        /*0082*/ 	.short	0x0038
        /*0084*/ 	.byte	0x00, 0xf5, 0x21, 0x00


	//----- nvinfo : EIATTR_KPARAM_INFO
	.align		4
.L_41:
        /*0088*/ 	.byte	0x04, 0x17
        /*008a*/ 	.short	(.L_43 - .L_42)
.L_42:
        /*008c*/ 	.word	0x00000000
        /*0090*/ 	.short	0x0006
        /*0092*/ 	.short	0x0030
        /*0094*/ 	.byte	0x00, 0xf0, 0x11, 0x00


	//----- nvinfo : EIATTR_KPARAM_INFO
	.align		4
.L_43:
        /*0098*/ 	.byte	0x04, 0x17
        /*009a*/ 	.short	(.L_45 - .L_44)
.L_44:
        /*009c*/ 	.word	0x00000000
        /*00a0*/ 	.short	0x0005
        /*00a2*/ 	.short	0x0028
        /*00a4*/ 	.byte	0x00, 0xf5, 0x21, 0x00


	//----- nvinfo : EIATTR_KPARAM_INFO
	.align		4
.L_45:
        /*00a8*/ 	.byte	0x04, 0x17
        /*00aa*/ 	.short	(.L_47 - .L_46)
.L_46:
        /*00ac*/ 	.word	0x00000000
        /*00b0*/ 	.short	0x0004
        /*00b2*/ 	.short	0x0020
        /*00b4*/ 	.byte	0x00, 0xf5, 0x21, 0x00


	//----- nvinfo : EIATTR_KPARAM_INFO
	.align		4
.L_47:
        /*00b8*/ 	.byte	0x04, 0x17
        /*00ba*/ 	.short	(.L_49 - .L_48)
.L_48:
        /*00bc*/ 	.word	0x00000000
        /*00c0*/ 	.short	0x0003
        /*00c2*/ 	.short	0x0018
        /*00c4*/ 	.byte	0x00, 0xf0, 0x11, 0x00


	//----- nvinfo : EIATTR_KPARAM_INFO
	.align		4
.L_49:
        /*00c8*/ 	.byte	0x04, 0x17
        /*00ca*/ 	.short	(.L_51 - .L_50)
.L_50:
        /*00cc*/ 	.word	0x00000000
        /*00d0*/ 	.short	0x0002
        /*00d2*/ 	.short	0x0010
        /*00d4*/ 	.byte	0x00, 0xf5, 0x21, 0x00


	//----- nvinfo : EIATTR_KPARAM_INFO
	.align		4
.L_51:
        /*00d8*/ 	.byte	0x04, 0x17
        /*00da*/ 	.short	(.L_53 - .L_52)
.L_52:
        /*00dc*/ 	.word	0x00000000
        /*00e0*/ 	.short	0x0001
        /*00e2*/ 	.short	0x0008
        /*00e4*/ 	.byte	0x00, 0xf5, 0x21, 0x00


	//----- nvinfo : EIATTR_KPARAM_INFO
	.align		4
.L_53:
        /*00e8*/ 	.byte	0x04, 0x17
        /*00ea*/ 	.short	(.L_55 - .L_54)
.L_54:
        /*00ec*/ 	.word	0x00000000
        /*00f0*/ 	.short	0x0000
        /*00f2*/ 	.short	0x0000
        /*00f4*/ 	.byte	0x00, 0xf0, 0x11, 0x00


	//----- nvinfo : EIATTR_SPARSE_MMA_MASK
	.align		4
.L_55:
        /*00f8*/ 	.byte	0x03, 0x50
        /*00fa*/ 	.short	0x0000


	//----- nvinfo : EIATTR_MAXREG_COUNT
	.align		4
        /*00fc*/ 	.byte	0x03, 0x1b
        /*00fe*/ 	.short	0x00ff


	//----- nvinfo : EIATTR_EXTERNS
	.align		4
        /*0100*/ 	.byte	0x04, 0x0f
        /*0102*/ 	.short	(.L_57 - .L_56)


	//   ....[0]....
	.align		4
.L_56:
        /*0104*/ 	.word	index@(vprintf)


	//----- nvinfo : EIATTR_MERCURY_ISA_VERSION
	.align		4
.L_57:
        /*0108*/ 	.byte	0x03, 0x5f
        /*010a*/ 	.short	0x0101


	//----- nvinfo : EIATTR_VRC_CTA_INIT_COUNT
	.align		4
        /*010c*/ 	.byte	0x02, 0x4a
	.zero		1
	.zero		1


	//----- nvinfo : EIATTR_SYSCALL_OFFSETS
	.align		4
        /*0110*/ 	.byte	0x04, 0x46
        /*0112*/ 	.short	(.L_59 - .L_58)


	//   ....[0]....
.L_58:
        /*0114*/ 	.word	0x00000170


	//   ....[1]....
        /*0118*/ 	.word	0x000003c0


	//   ....[2]....
        /*011c*/ 	.word	0x00000970


	//----- nvinfo : EIATTR_EXIT_INSTR_OFFSETS
	.align		4
.L_59:
        /*0120*/ 	.byte	0x04, 0x1c
        /*0122*/ 	.short	(.L_61 - .L_60)


	//   ....[0]....
.L_60:
        /*0124*/ 	.word	0x000000c0


	//   ....[1]....
        /*0128*/ 	.word	0x000008c0


	//   ....[2]....
        /*012c*/ 	.word	0x00001510


	//----- nvinfo : EIATTR_CRS_STACK_SIZE
	.align		4
.L_61:
        /*0130*/ 	.byte	0x04, 0x1e
        /*0132*/ 	.short	(.L_63 - .L_62)
.L_62:
        /*0134*/ 	.word	0x00000000


	//----- nvinfo : EIATTR_CBANK_PARAM_SIZE
	.align		4
.L_63:
        /*0138*/ 	.byte	0x03, 0x19
        /*013a*/ 	.short	0x0070


	//----- nvinfo : EIATTR_PARAM_CBANK
	.align		4
        /*013c*/ 	.byte	0x04, 0x0a
        /*013e*/ 	.short	(.L_65 - .L_64)
	.align		4
.L_64:
        /*0140*/ 	.word	index@(.nv.constant0._Z6jacobiiPiS_iPfS_iS0_S0_iS0_iiS0_S_)
        /*0144*/ 	.short	0x0380
        /*0146*/ 	.short	0x0070


	//----- nvinfo : EIATTR_SW_WAR
	.align		4
.L_65:
        /*0148*/ 	.byte	0x04, 0x36
        /*014a*/ 	.short	(.L_67 - .L_66)
.L_66:
        /*014c*/ 	.word	0x00000008
.L_67:


//--------------------- .nv.info._Z6offsetPiS_ii  --------------------------
	.section	.nv.info._Z6offsetPiS_ii,"",@"SHT_CUDA_INFO"
	.sectionflags	@""
	.align	4


	//----- nvinfo : EIATTR_CUDA_API_VERSION
	.align		4
        /*0000*/ 	.byte	0x04, 0x37
        /*0002*/ 	.short	(.L_69 - .L_68)
.L_68:
        /*0004*/ 	.word	0x00000082


	//----- nvinfo : EIATTR_KPARAM_INFO
	.align		4
.L_69:
        /*0008*/ 	.byte	0x04, 0x17
        /*000a*/ 	.short	(.L_71 - .L_70)
.L_70:
        /*000c*/ 	.word	0x00000000
        /*0010*/ 	.short	0x0003
        /*0012*/ 	.short	0x0014
        /*0014*/ 	.byte	0x00, 0xf0, 0x11, 0x00


	//----- nvinfo : EIATTR_KPARAM_INFO
	.align		4
.L_71:
        /*0018*/ 	.byte	0x04, 0x17
        /*001a*/ 	.short	(.L_73 - .L_72)
.L_72:
        /*001c*/ 	.word	0x00000000
        /*0020*/ 	.short	0x0002
        /*0022*/ 	.short	0x0010
        /*0024*/ 	.byte	0x00, 0xf0, 0x11, 0x00


	//----- nvinfo : EIATTR_KPARAM_INFO
	.align		4
.L_73:
        /*0028*/ 	.byte	0x04, 0x17
        /*002a*/ 	.short	(.L_75 - .L_74)
.L_74:
        /*002c*/ 	.word	0x00000000
        /*0030*/ 	.short	0x0001
        /*0032*/ 	.short	0x0008
        /*0034*/ 	.byte	0x00, 0xf5, 0x21, 0x00


	//----- nvinfo : EIATTR_KPARAM_INFO
	.align		4
.L_75:
        /*0038*/ 	.byte	0x04, 0x17
        /*003a*/ 	.short	(.L_77 - .L_76)
.L_76:
        /*003c*/ 	.word	0x00000000
        /*0040*/ 	.short	0x0000
        /*0042*/ 	.short	0x0000
        /*0044*/ 	.byte	0x00, 0xf5, 0x21, 0x00


	//----- nvinfo : EIATTR_SPARSE_MMA_MASK
	.align		4
.L_77:
        /*0048*/ 	.byte	0x03, 0x50
        /*004a*/ 	.short	0x0000


	//----- nvinfo : EIATTR_MAXREG_COUNT
	.align		4
        /*004c*/ 	.byte	0x03, 0x1b
        /*004e*/ 	.short	0x00ff


	//----- nvinfo : EIATTR_EXTERNS
	.align		4
        /*0050*/ 	.byte	0x04, 0x0f
        /*0052*/ 	.short	(.L_79 - .L_78)


	//   ....[0]....
	.align		4
.L_78:
        /*0054*/ 	.word	index@(vprintf)


	//----- nvinfo : EIATTR_MERCURY_ISA_VERSION
	.align		4
.L_79:
        /*0058*/ 	.byte	0x03, 0x5f
        /*005a*/ 	.short	0x0101


	//----- nvinfo : EIATTR_VRC_CTA_INIT_COUNT
	.align		4
        /*005c*/ 	.byte	0x02, 0x4a
	.zero		1
	.zero		1


	//----- nvinfo : EIATTR_SYSCALL_OFFSETS
	.align		4
        /*0060*/ 	.byte	0x04, 0x46
        /*0062*/ 	.short	(.L_81 - .L_80)


	//   ....[0]....
.L_80:
        /*0064*/ 	.word	0x00000300


	//----- nvinfo : EIATTR_EXIT_INSTR_OFFSETS
	.align		4
.L_81:
        /*0068*/ 	.byte	0x04, 0x1c
        /*006a*/ 	.short	(.L_83 - .L_82)


	//   ....[0]....
.L_82:
        /*006c*/ 	.word	0x00000230


	//   ....[1]....
        /*0070*/ 	.word	0x00000350


	//----- nvinfo : EIATTR_CRS_STACK_SIZE
	.align		4
.L_83:
        /*0074*/ 	.byte	0x04, 0x1e
        /*0076*/ 	.short	(.L_85 - .L_84)
.L_84:
        /*0078*/ 	.word	0x00000000


	//----- nvinfo : EIATTR_CBANK_PARAM_SIZE
	.align		4
.L_85:
        /*007c*/ 	.byte	0x03, 0x19
        /*007e*/ 	.short	0x0018


	//----- nvinfo : EIATTR_PARAM_CBANK
	.align		4
        /*0080*/ 	.byte	0x04, 0x0a
        /*0082*/ 	.short	(.L_87 - .L_86)
	.align		4
.L_86:
        /*0084*/ 	.word	index@(.nv.constant0._Z6offsetPiS_ii)
        /*0088*/ 	.short	0x0380
        /*008a*/ 	.short	0x0018


	//----- nvinfo : EIATTR_SW_WAR
	.align		4
.L_87:
        /*008c*/ 	.byte	0x04, 0x36
        /*008e*/ 	.short	(.L_89 - .L_88)
.L_88:
        /*0090*/ 	.word	0x00000008
.L_89:


//--------------------- .nv.info._Z18init_result_vectoriPf --------------------------
	.section	.nv.info._Z18init_result_vectoriPf,"",@"SHT_CUDA_INFO"
	.sectionflags	@""
	.align	4


	//----- nvinfo : EIATTR_CUDA_API_VERSION
	.align		4
        /*0000*/ 	.byte	0x04, 0x37
        /*0002*/ 	.short	(.L_91 - .L_90)
.L_90:
        /*0004*/ 	.word	0x00000082


	//----- nvinfo : EIATTR_KPARAM_INFO
	.align		4
.L_91:
        /*0008*/ 	.byte	0x04, 0x17
        /*000a*/ 	.short	(.L_93 - .L_92)
.L_92:
        /*000c*/ 	.word	0x00000000
        /*0010*/ 	.short	0x0001
        /*0012*/ 	.short	0x0008
        /*0014*/ 	.byte	0x00, 0xf5, 0x21, 0x00


	//----- nvinfo : EIATTR_KPARAM_INFO
	.align		4
.L_93:
        /*0018*/ 	.byte	0x04, 0x17
        /*001a*/ 	.short	(.L_95 - .L_94)
.L_94:
        /*001c*/ 	.word	0x00000000
        /*0020*/ 	.short	0x0000
        /*0022*/ 	.short	0x0000
        /*0024*/ 	.byte	0x00, 0xf0, 0x11, 0x00


	//----- nvinfo : EIATTR_SPARSE_MMA_MASK
	.align		4
.L_95:
        /*0028*/ 	.byte	0x03, 0x50
        /*002a*/ 	.short	0x0000


	//----- nvinfo : EIATTR_MAXREG_COUNT
	.align		4
        /*002c*/ 	.byte	0x03, 0x1b
        /*002e*/ 	.short	0x00ff


	//----- nvinfo : EIATTR_MERCURY_ISA_VERSION
	.align		4
        /*0030*/ 	.byte	0x03, 0x5f
        /*0032*/ 	.short	0x0101


	//----- nvinfo : EIATTR_VRC_CTA_INIT_COUNT
	.align		4
        /*0034*/ 	.byte	0x02, 0x4a
	.zero		1
	.zero		1


	//----- nvinfo : EIATTR_EXIT_INSTR_OFFSETS
	.align		4
        /*0038*/ 	.byte	0x04, 0x1c
        /*003a*/ 	.short	(.L_97 - .L_96)


	//   ....[0]....
.L_96:
        /*003c*/ 	.word	0x00000070


	//   ....[1]....
        /*0040*/ 	.word	0x000000c0


	//----- nvinfo : EIATTR_CBANK_PARAM_SIZE
	.align		4
.L_97:
        /*0044*/ 	.byte	0x03, 0x19
        /*0046*/ 	.short	0x0010


	//----- nvinfo : EIATTR_PARAM_CBANK
	.align		4
        /*0048*/ 	.byte	0x04, 0x0a
        /*004a*/ 	.short	(.L_99 - .L_98)
	.align		4
.L_98:
        /*004c*/ 	.word	index@(.nv.constant0._Z18init_result_vectoriPf)
        /*0050*/ 	.short	0x0380
        /*0052*/ 	.short	0x0010


	//----- nvinfo : EIATTR_SW_WAR
	.align		4
.L_99:
        /*0054*/ 	.byte	0x04, 0x36
        /*0056*/ 	.short	(.L_101 - .L_100)
.L_100:
        /*0058*/ 	.word	0x00000008
.L_101:


//--------------------- .nv.callgraph             --------------------------
	.section	.nv.callgraph,"",@"SHT_CUDA_CALLGRAPH"
	.align	4
	.sectionentsize	8
	.align		4
        /*0000*/ 	.word	0x00000000
	.align		4
        /*0004*/ 	.word	0xffffffff
	.align		4
        /*0008*/ 	.word	index@(_Z6jacobiiPiS_iPfS_iS0_S0_iS0_iiS0_S_)
	.align		4
        /*000c*/ 	.word	index@(vprintf)
	.align		4
        /*0010*/ 	.word	index@(_Z6offsetPiS_ii)
	.align		4
        /*0014*/ 	.word	index@(vprintf)
	.align		4
        /*0018*/ 	.word	0x00000000
	.align		4
        /*001c*/ 	.word	0xfffffffe
	.align		4
        /*0020*/ 	.word	0x00000000
	.align		4
        /*0024*/ 	.word	0xfffffffd
	.align		4
        /*0028*/ 	.word	0x00000000
	.align		4
        /*002c*/ 	.word	0xfffffffc


//--------------------- .nv.constant4             --------------------------
	.section	.nv.constant4,"a",@progbits
	.align	8
	.align		8
.nv.constant4:
        /*0000*/ 	.dword	vprintf
	.align		8
        /*0008*/ 	.dword	$str
	.align		8
        /*0010*/ 	.dword	$str$1
	.align		8
        /*0018*/ 	.dword	$str$2
	.align		8
        /*0020*/ 	.dword	$str$3


//--------------------- .text._Z6jacobiiPiS_iPfS_iS0_S0_iS0_iiS0_S_ --------------------------
	.section	.text._Z6jacobiiPiS_iPfS_iS0_S0_iS0_iiS0_S_,"ax",@progbits
	.align	128
        .global         _Z6jacobiiPiS_iPfS_iS0_S0_iS0_iiS0_S_
        .type           _Z6jacobiiPiS_iPfS_iS0_S0_iS0_iiS0_S_,@function
        .size           _Z6jacobiiPiS_iPfS_iS0_S0_iS0_iiS0_S_,(.L_x_39 - _Z6jacobiiPiS_iPfS_iS0_S0_iS0_iiS0_S_)
        .other          _Z6jacobiiPiS_iPfS_iS0_S0_iS0_iiS0_S_,@"STO_CUDA_ENTRY STV_DEFAULT"
_Z6jacobiiPiS_iPfS_iS0_S0_iS0_iiS0_S_:
.text._Z6jacobiiPiS_iPfS_iS0_S0_iS0_iiS0_S_:
[----:B------:R-:W0:Y:S01]  /*0000*/  LDC R1, c[0x0][0x37c] ;  /* 0x0000df00ff017b82 */ /* 0x000e220000000800 */
[----:B------:R-:W1:Y:S01]  /*0010*/  S2R R18, SR_CTAID.X ;  /* 0x0000000000127919 */ /* 0x000e620000002500 */
[----:B------:R-:W2:Y:S01]  /*0020*/  LDCU UR5, c[0x0][0x2fc] ;  /* 0x00005f80ff0577ac */ /* 0x000ea20008000800 */
[----:B0-----:R-:W-:Y:S01]  /*0030*/  VIADD R1, R1, 0xfffffff8 ;  /* 0xfffffff801017836 */ /* 0x001fe20000000000 */
[----:B------:R-:W1:Y:S01]  /*0040*/  S2R R3, SR_TID.X ;  /* 0x0000000000037919 */ /* 0x000e620000002100 */
[----:B------:R-:W1:Y:S01]  /*0050*/  LDCU UR6, c[0x0][0x360] ;  /* 0x00006c00ff0677ac */ /* 0x000e620008000800 */
[----:B------:R-:W0:Y:S01]  /*0060*/  LDCU UR7, c[0x0][0x380] ;  /* 0x00007000ff0777ac */ /* 0x000e220008000800 */
[----:B------:R-:W3:Y:S02]  /*0070*/  LDCU UR4, c[0x0][0x2f8] ;  /* 0x00005f00ff0477ac */ /* 0x000ee40008000800 */
[----:B---3--:R-:W-:Y:S01]  /*0080*/  IADD3 R22, P1, PT, R1, UR4, RZ ;  /* 0x0000000401167c10 */ /* 0x008fe2000ff3e0ff */
[----:B-1----:R-:W-:-:S04]  /*0090*/  IMAD R18, R18, UR6, R3 ;  /* 0x0000000612127c24 */ /* 0x002fc8000f8e0203 */
[----:B--2---:R-:W-:Y:S01]  /*00a0*/  IMAD.X R2, RZ, RZ, UR5, P1 ;  /* 0x00000005ff027e24 */ /* 0x004fe200088e06ff */
[----:B0-----:R-:W-:-:S13]  /*00b0*/  ISETP.GE.AND P0, PT, R18, UR7, PT ;  /* 0x0000000712007c0c */ /* 0x001fda000bf06270 */
[----:B------:R-:W-:Y:S05]  /*00c0*/  @P0 EXIT ;  /* 0x000000000000094d */ /* 0x000fea0003800000 */
[----:B------:R-:W-:Y:S01]  /*00d0*/  MOV R0, 0x0 ;  /* 0x0000000000007802 */ /* 0x000fe20000000f00 */
[----:B------:R0:W-:Y:S01]  /*00e0*/  STL [R1], R18 ;  /* 0x0000001201007387 */ /* 0x0001e20000100800 */
[----:B------:R-:W1:Y:S01]  /*00f0*/  LDCU.64 UR4, c[0x4][0x10] ;  /* 0x01000200ff0477ac */ /* 0x000e620008000a00 */
[----:B------:R-:W-:Y:S01]  /*0100*/  IMAD.MOV.U32 R6, RZ, RZ, R22 ;  /* 0x000000ffff067224 */ /* 0x000fe200078e0016 */
[----:B------:R0:W2:Y:S01]  /*0110*/  LDC.64 R8, c[0x4][R0] ;  /* 0x0100000000087b82 */ /* 0x0000a20000000a00 */
[----:B------:R-:W-:Y:S01]  /*0120*/  IMAD.MOV.U32 R7, RZ, RZ, R2 ;  /* 0x000000ffff077224 */ /* 0x000fe200078e0002 */
[----:B------:R-:W3:Y:S01]  /*0130*/  LDCU UR36, c[0x0][0x398] ;  /* 0x00007300ff2477ac */ /* 0x000ee20008000800 */
[----:B-1----:R-:W-:Y:S02]  /*0140*/  IMAD.U32 R4, RZ, RZ, UR4 ;  /* 0x00000004ff047e24 */ /* 0x002fe4000f8e00ff */
[----:B0-----:R-:W-:-:S07]  /*0150*/  IMAD.U32 R5, RZ, RZ, UR5 ;  /* 0x00000005ff057e24 */ /* 0x001fce000f8e00ff */
[----:B------:R-:W-:-:S07]  /*0160*/  LEPC R20, `(.L_x_0) ;  /* 0x000000001014794e */ /* 0x000fce0000000000 */
[----:B--23--:R-:W-:Y:S05]  /*0170*/  CALL.ABS.NOINC R8 ;  /* 0x0000000008007343 */ /* 0x00cfea0003c00000 */
.L_x_0:
[----:B------:R-:W0:Y:S01]  /*0180*/  LDCU UR4, c[0x0][0x398] ;  /* 0x00007300ff0477ac */ /* 0x000e220008000800 */
[----:B------:R-:W1:Y:S01]  /*0190*/  LDC.64 R16, c[0x0][0x358] ;  /* 0x0000d600ff107b82 */ /* 0x000e620000000a00 */
[----:B------:R-:W-:Y:S01]  /*01a0*/  IMAD.MOV.U32 R19, RZ, RZ, RZ ;  /* 0x000000ffff137224 */ /* 0x000fe200078e00ff */
[----:B0-----:R-:W-:-:S09]  /*01b0*/  UISETP.GE.AND UP0, UPT, UR4, 0x1, UPT ;  /* 0x000000010400788c */ /* 0x001fd2000bf06270 */
[----:B------:R-:W-:Y:S05]  /*01c0*/  BRA.U !UP0, `(.L_x_1) ;  /* 0x0000000108587547 */ /* 0x000fea000b800000 */
[----:B------:R-:W0:Y:S01]  /*01d0*/  LDC.U16 R0, c[0x0][0x3dc] ;  /* 0x0000f700ff007b82 */ /* 0x000e220000000400 */
[----:B------:R-:W2:Y:S01]  /*01e0*/  LDCU.U16 UR4, c[0x0][0x3dc] ;  /* 0x00007b80ff0477ac */ /* 0x000ea20008000400 */
[----:B------:R-:W-:Y:S01]  /*01f0*/  BSSY.RECONVERGENT B6, `(.L_x_2) ;  /* 0x000006e000067945 */ /* 0x000fe20003800200 */
[----:B------:R-:W-:-:S05]  /*0200*/  IMAD.MOV.U32 R19, RZ, RZ, RZ ;  /* 0x000000ffff137224 */ /* 0x000fca00078e00ff */
[----:B------:R-:W3:Y:S08]  /*0210*/  LDC R3, c[0x0][0x398] ;  /* 0x0000e600ff037b82 */ /* 0x000ef00000000800 */
[----:B------:R-:W4:Y:S01]  /*0220*/  LDC.64 R6, c[0x0][0x388] ;  /* 0x0000e200ff067b82 */ /* 0x000f220000000a00 */
[----:B--2---:R-:W-:Y:S02]  /*0230*/  IMAD.U32 R23, RZ, RZ, UR4 ;  /* 0x00000004ff177e24 */ /* 0x004fe4000f8e00ff */
[----:B0-----:R-:W-:-:S05]  /*0240*/  IMAD.MOV R0, RZ, RZ, -R0 ;  /* 0x000000ffff007224 */ /* 0x001fca00078e0a00 */
[----:B------:R-:W-:-:S07]  /*0250*/  PRMT R0, R0, 0x7710, RZ ;  /* 0x0000771000007816 */ /* 0x000fce00000000ff */
.L_x_4:
[----:B-1----:R-:W-:Y:S01]  /*0260*/  R2UR UR4, R16 ;  /* 0x00000000100472ca */ /* 0x002fe200000e0000 */
[----:B----4-:R-:W-:Y:S01]  /*0270*/  IMAD.WIDE.U32 R4, R19, 0x4, R6 ;  /* 0x0000000413047825 */ /* 0x010fe200078e0006 */
[----:B------:R-:W-:-:S13]  /*0280*/  R2UR UR5, R17 ;  /* 0x00000000110572ca */ /* 0x000fda00000e0000 */
[----:B------:R-:W2:Y:S02]  /*0290*/  LDG.E R5, desc[UR4][R4.64] ;  /* 0x0000000404057981 */ /* 0x000ea4000c1e1900 */
[----:B--2---:R-:W-:-:S13]  /*02a0*/  ISETP.NE.AND P0, PT, R5, R18, PT ;  /* 0x000000120500720c */ /* 0x004fda0003f05270 */
[----:B------:R-:W-:Y:S05]  /*02b0*/  @!P0 BRA `(.L_x_3) ;  /* 0x0000000400848947 */ /* 0x000fea0003800000 */
[----:B------:R-:W-:-:S13]  /*02c0*/  ISETP.GE.AND P0, PT, R5, R18, PT ;  /* 0x000000120500720c */ /* 0x000fda0003f06270 */
[----:B------:R-:W-:Y:S05]  /*02d0*/  @P0 BRA `(.L_x_1) ;  /* 0x0000000000140947 */ /* 0x000fea0003800000 */
[----:B------:R-:W-:Y:S02]  /*02e0*/  VIADD R19, R19, 0x1 ;  /* 0x0000000113137836 */ /* 0x000fe40000000000 */
[----:B------:R-:W-:-:S03]  /*02f0*/  IMAD.IADD R23, R0, 0x1, R23 ;  /* 0x0000000100177824 */ /* 0x000fc600078e0217 */
[----:B------:R-:W-:-:S13]  /*0300*/  ISETP.NE.AND P0, PT, R19, UR36, PT ;  /* 0x0000002413007c0c */ /* 0x000fda000bf05270 */
[----:B------:R-:W-:Y:S05]  /*0310*/  @P0 BRA `(.L_x_4) ;  /* 0xfffffffc00d00947 */ /* 0x000fea000383ffff */
[----:B---3--:R-:W-:-:S07]  /*0320*/  IMAD.MOV.U32 R19, RZ, RZ, R3 ;  /* 0x000000ffff137224 */ /* 0x008fce00078e0003 */
.L_x_1:
[----:B------:R-:W-:Y:S01]  /*0330*/  MOV R0, 0x0 ;  /* 0x0000000000007802 */ /* 0x000fe20000000f00 */
[----:B------:R0:W-:Y:S01]  /*0340*/  STL.64 [R1], R18 ;  /* 0x0000001201007387 */ /* 0x0001e20000100a00 */
[----:B------:R-:W2:Y:S01]  /*0350*/  LDCU.64 UR4, c[0x4][0x20] ;  /* 0x01000400ff0477ac */ /* 0x000ea20008000a00 */
[----:B------:R-:W-:Y:S01]  /*0360*/  IMAD.MOV.U32 R6, RZ, RZ, R22 ;  /* 0x000000ffff067224 */ /* 0x000fe200078e0016 */
[----:B------:R0:W4:Y:S01]  /*0370*/  LDC.64 R8, c[0x4][R0] ;  /* 0x0100000000087b82 */ /* 0x0001220000000a00 */
[----:B------:R-:W-:Y:S02]  /*0380*/  IMAD.MOV.U32 R7, RZ, RZ, R2 ;  /* 0x000000ffff077224 */ /* 0x000fe400078e0002 */
[----:B--2---:R-:W-:Y:S02]  /*0390*/  IMAD.U32 R4, RZ, RZ, UR4 ;  /* 0x00000004ff047e24 */ /* 0x004fe4000f8e00ff */
[----:B0-----:R-:W-:-:S07]  /*03a0*/  IMAD.U32 R5, RZ, RZ, UR5 ;  /* 0x00000005ff057e24 */ /* 0x001fce000f8e00ff */
[----:B------:R-:W-:-:S07]  /*03b0*/  LEPC R20, `(.L_x_5) ;  /* 0x000000001014794e */ /* 0x000fce0000000000 */
[----:B-1-34-:R-:W-:Y:S05]  /*03c0*/  CALL.ABS.NOINC R8 ;  /* 0x0000000008007343 */ /* 0x01afea0003c00000 */
.L_x_5:
[----:B------:R-:W0:Y:S01]  /*03d0*/  LDCU UR4, c[0x0][0x3c8] ;  /* 0x00007900ff0477ac */ /* 0x000e220008000800 */
[----:B------:R-:W-:Y:S01]  /*03e0*/  IMAD.IADD R19, R18, 0x1, -R19 ;  /* 0x0000000112137824 */ /* 0x000fe200078e0a13 */
[----:B------:R-:W-:Y:S04]  /*03f0*/  BSSY.RECONVERGENT B0, `(.L_x_6) ;  /* 0x0000033000007945 */ /* 0x000fe80003800200 */
[----:B0-----:R-:W-:-:S13]  /*0400*/  ISETP.GE.AND P0, PT, R19, UR4, PT ;  /* 0x0000000413007c0c */ /* 0x001fda000bf06270 */
[----:B------:R-:W-:Y:S05]  /*0410*/  @!P0 BRA `(.L_x_7) ;  /* 0x00000000001c8947 */ /* 0x000fea0003800000 */
[----:B------:R-:W0:Y:S01]  /*0420*/  LDC.64 R2, c[0x0][0x3c0] ;  /* 0x0000f000ff027b82 */ /* 0x000e220000000a00 */
[----:B------:R-:W-:Y:S02]  /*0430*/  R2UR UR4, R16 ;  /* 0x00000000100472ca */ /* 0x000fe400000e0000 */
[----:B------:R-:W-:Y:S01]  /*0440*/  R2UR UR5, R17 ;  /* 0x00000000110572ca */ /* 0x000fe200000e0000 */
[----:B0-----:R-:W-:-:S12]  /*0450*/  IMAD.WIDE R2, R18, 0x4, R2 ;  /* 0x0000000412027825 */ /* 0x001fd800078e0202 */
[----:B------:R0:W5:Y:S01]  /*0460*/  LDG.E R7, desc[UR4][R2.64] ;  /* 0x0000000402077981 */ /* 0x000162000c1e1900 */
[----:B------:R-:W-:Y:S01]  /*0470*/  CS2R R4, SRZ ;  /* 0x0000000000047805 */ /* 0x000fe2000001ff00 */
[----:B------:R-:W-:Y:S06]  /*0480*/  BRA `(.L_x_8) ;  /* 0x0000000000a47947 */ /* 0x000fec0003800000 */
.L_x_7:
[----:B------:R-:W0:Y:S01]  /*0490*/  LDC.64 R2, c[0x0][0x3c0] ;  /* 0x0000f000ff027b82 */ /* 0x000e220000000a00 */
[----:B------:R-:W-:Y:S07]  /*04a0*/  BSSY.RECONVERGENT B1, `(.L_x_9) ;  /* 0x0000025000017945 */ /* 0x000fee0003800200 */
[----:B------:R-:W1:Y:S01]  /*04b0*/  LDC.64 R4, c[0x0][0x3d0] ;  /* 0x0000f400ff047b82 */ /* 0x000e620000000a00 */
[----:B0-----:R-:W-:-:S04]  /*04c0*/  IMAD.WIDE R2, R18, 0x4, R2 ;  /* 0x0000000412027825 */ /* 0x001fc800078e0202 */
[----:B-1----:R-:W-:-:S07]  /*04d0*/  IMAD.WIDE R4, R18, 0x4, R4 ;  /* 0x0000000412047825 */ /* 0x002fce00078e0204 */
.L_x_10:
[----:B0-----:R-:W0:Y:S01]  /*04e0*/  LDC.64 R6, c[0x0][0x3a8] ;  /* 0x0000ea00ff067b82 */ /* 0x001e220000000a00 */
[----:B------:R-:W-:Y:S02]  /*04f0*/  R2UR UR4, R16 ;  /* 0x00000000100472ca */ /* 0x000fe400000e0000 */
[----:B------:R-:W-:Y:S01]  /*0500*/  R2UR UR5, R17 ;  /* 0x00000000110572ca */ /* 0x000fe200000e0000 */
[----:B0-----:R-:W-:-:S12]  /*0510*/  IMAD.WIDE R6, R19, 0x4, R6 ;  /* 0x0000000413067825 */ /* 0x001fd800078e0206 */
[----:B------:R-:W2:Y:S01]  /*0520*/  LDG.E R7, desc[UR4][R6.64] ;  /* 0x0000000406077981 */ /* 0x000ea2000c1e1900 */
[----:B------:R-:W-:Y:S02]  /*0530*/  R2UR UR8, R16 ;  /* 0x00000000100872ca */ /* 0x000fe400000e0000 */
[----:B------:R-:W-:-:S13]  /*0540*/  R2UR UR9, R17 ;  /* 0x00000000110972ca */ /* 0x000fda00000e0000 */
[----:B------:R-:W3:Y:S01]  /*0550*/  LDG.E R13, desc[UR8][R2.64] ;  /* 0x00000008020d7981 */ /* 0x000ee2000c1e1900 */
[----:B--2---:R-:W-:-:S13]  /*0560*/  ISETP.NE.AND P0, PT, R18, R7, PT ;  /* 0x000000071200720c */ /* 0x004fda0003f05270 */
[----:B------:R-:W0:Y:S01]  /*0570*/  @P0 LDC.64 R10, c[0x0][0x3b8] ;  /* 0x0000ee00ff0a0b82 */ /* 0x000e220000000a00 */
[C---:B------:R-:W-:Y:S02]  /*0580*/  @P0 R2UR UR6, R16.reuse ;  /* 0x00000000100602ca */ /* 0x040fe400000e0000 */
[C---:B------:R-:W-:Y:S02]  /*0590*/  @P0 R2UR UR7, R17.reuse ;  /* 0x00000000110702ca */ /* 0x040fe400000e0000 */
[C---:B------:R-:W-:Y:S02]  /*05a0*/  @P0 R2UR UR4, R16.reuse ;  /* 0x00000000100402ca */ /* 0x040fe400000e0000 */
[C---:B------:R-:W-:Y:S01]  /*05b0*/  @P0 R2UR UR5, R17.reuse ;  /* 0x00000000110502ca */ /* 0x040fe200000e0000 */
[----:B------:R-:W1:Y:S01]  /*05c0*/  @P0 LDC.64 R8, c[0x0][0x3a0] ;  /* 0x0000e800ff080b82 */ /* 0x000e620000000a00 */
[----:B------:R-:W-:Y:S02]  /*05d0*/  @!P0 R2UR UR10, R16 ;  /* 0x00000000100a82ca */ /* 0x000fe400000e0000 */
[----:B------:R-:W-:Y:S01]  /*05e0*/  @!P0 R2UR UR11, R17 ;  /* 0x00000000110b82ca */ /* 0x000fe200000e0000 */
[----:B0-----:R-:W-:-:S12]  /*05f0*/  @P0 IMAD.WIDE R10, R7, 0x4, R10 ;  /* 0x00000004070a0825 */ /* 0x001fd800078e020a */
[----:B------:R-:W2:Y:S04]  /*0600*/  @!P0 LDG.E R0, desc[UR10][R4.64] ;  /* 0x0000000a04008981 */ /* 0x000ea8000c1e1900 */
[----:B------:R-:W3:Y:S01]  /*0610*/  @P0 LDG.E R11, desc[UR6][R10.64] ;  /* 0x000000060a0b0981 */ /* 0x000ee2000c1e1900 */
[----:B-1----:R-:W-:-:S06]  /*0620*/  @P0 IMAD.WIDE R8, R19, 0x4, R8 ;  /* 0x0000000413080825 */ /* 0x002fcc00078e0208 */
[----:B------:R-:W3:Y:S01]  /*0630*/  @P0 LDG.E R8, desc[UR4][R8.64] ;  /* 0x0000000408080981 */ /* 0x000ee2000c1e1900 */
[----:B------:R-:W0:Y:S01]  /*0640*/  LDCU UR4, c[0x0][0x3b0] ;  /* 0x00007600ff0477ac */ /* 0x000e220008000800 */
[----:B------:R-:W1:Y:S01]  /*0650*/  LDCU UR5, c[0x0][0x3c8] ;  /* 0x00007900ff0577ac */ /* 0x000e620008000800 */
[----:B------:R-:W-:Y:S01]  /*0660*/  @!P0 IMAD.MOV.U32 R15, RZ, RZ, R19 ;  /* 0x000000ffff0f8224 */ /* 0x000fe200078e0013 */
[----:B------:R-:W-:Y:S02]  /*0670*/  R2UR UR6, R16 ;  /* 0x00000000100672ca */ /* 0x000fe400000e0000 */
[----:B------:R-:W-:Y:S01]  /*0680*/  R2UR UR7, R17 ;  /* 0x00000000110772ca */ /* 0x000fe200000e0000 */
[----:B0-----:R-:W-:Y:S02]  /*0690*/  VIADD R19, R19, UR4 ;  /* 0x0000000413137c36 */ /* 0x001fe40008000000 */
[----:B---3--:R-:W-:Y:S01]  /*06a0*/  @P0 FFMA R7, -R8, R11, R13 ;  /* 0x0000000b08070223 */ /* 0x008fe2000000010d */
[----:B--2---:R-:W-:-:S02]  /*06b0*/  @!P0 FADD R7, R13, R0 ;  /* 0x000000000d078221 */ /* 0x004fc40000000000 */
[----:B-1----:R-:W-:-:S07]  /*06c0*/  ISETP.GE.AND P0, PT, R19, UR5, PT ;  /* 0x0000000513007c0c */ /* 0x002fce000bf06270 */
[----:B------:R0:W-:Y:S06]  /*06d0*/  STG.E desc[UR6][R2.64], R7 ;  /* 0x0000000702007986 */ /* 0x0001ec000c101906 */
[----:B------:R-:W-:Y:S05]  /*06e0*/  @!P0 BRA `(.L_x_10) ;  /* 0xfffffffc007c8947 */ /* 0x000fea000383ffff */
[----:B------:R-:W-:Y:S05]  /*06f0*/  BSYNC.RECONVERGENT B1 ;  /* 0x0000000000017941 */ /* 0x000fea0003800200 */
.L_x_9:
[--C-:B------:R-:W-:Y:S01]  /*0700*/  SHF.R.S32.HI R5, RZ, 0x1f, R15.reuse ;  /* 0x0000001fff057819 */ /* 0x100fe2000001140f */
[----:B------:R-:W-:-:S07]  /*0710*/  IMAD.MOV.U32 R4, RZ, RZ, R15 ;  /* 0x000000ffff047224 */ /* 0x000fce00078e000f */
.L_x_8:
[----:B------:R-:W-:Y:S05]  /*0720*/  BSYNC.RECONVERGENT B0 ;  /* 0x0000000000007941 */ /* 0x000fea0003800200 */
.L_x_6:
[----:B------:R-:W0:Y:S01]  /*0730*/  LDCU.64 UR4, c[0x0][0x3a0] ;  /* 0x00007400ff0477ac */ /* 0x000e220008000a00 */
[----:B------:R-:W-:Y:S02]  /*0740*/  R2UR UR6, R16 ;  /* 0x00000000100672ca */ /* 0x000fe400000e0000 */
[----:B------:R-:W-:Y:S02]  /*0750*/  R2UR UR7, R17 ;  /* 0x00000000110772ca */ /* 0x000fe400000e0000 */
[----:B0-----:R-:W-:-:S04]  /*0760*/  LEA R2, P0, R4, UR4, 0x2 ;  /* 0x0000000404027c11 */ /* 0x001fc8000f8010ff */
[----:B------:R-:W-:Y:S02]  /*0770*/  LEA.HI.X R3, R4, UR5, R5, 0x2, P0 ;  /* 0x0000000504037c11 */ /* 0x000fe400080f1405 */
[----:B------:R-:W0:Y:S05]  /*0780*/  LDC.64 R4, c[0x0][0x3c0] ;  /* 0x0000f000ff047b82 */ /* 0x000e2a0000000a00 */
[----:B------:R-:W2:Y:S01]  /*0790*/  LDG.E R3, desc[UR6][R2.64] ;  /* 0x0000000602037981 */ /* 0x000ea2000c1e1900 */
[----:B------:R-:W-:Y:S01]  /*07a0*/  BSSY.RECONVERGENT B0, `(.L_x_11) ;  /* 0x000000e000007945 */ /* 0x000fe20003800200 */
[----:B0-----:R-:W-:Y:S01]  /*07b0*/  IMAD.WIDE R18, R18, 0x4, R4 ;  /* 0x0000000412127825 */ /* 0x001fe200078e0204 */
[----:B--2---:R-:W0:Y:S08]  /*07c0*/  MUFU.RCP R0, R3 ;  /* 0x0000000300007308 */ /* 0x004e300000001000 */
[----:B-----5:R-:W1:Y:S01]  /*07d0*/  FCHK P0, R7, R3 ;  /* 0x0000000307007302 */ /* 0x020e620000000000 */
[----:B0-----:R-:W-:-:S04]  /*07e0*/  FFMA R9, -R3, R0, 1 ;  /* 0x3f80000003097423 */ /* 0x001fc80000000100 */
[----:B------:R-:W-:-:S04]  /*07f0*/  FFMA R0, R0, R9, R0 ;  /* 0x0000000900007223 */ /* 0x000fc80000000000 */
[----:B------:R-:W-:-:S04]  /*0800*/  FFMA R6, R0, R7, RZ ;  /* 0x0000000700067223 */ /* 0x000fc800000000ff */
[----:B------:R-:W-:-:S04]  /*0810*/  FFMA R9, -R3, R6, R7 ;  /* 0x0000000603097223 */ /* 0x000fc80000000107 */
[----:B------:R-:W-:Y:S01]  /*0820*/  FFMA R9, R0, R9, R6 ;  /* 0x0000000900097223 */ /* 0x000fe20000000006 */
[----:B-1----:R-:W-:Y:S06]  /*0830*/  @!P0 BRA `(.L_x_12) ;  /* 0x0000000000108947 */ /* 0x002fec0003800000 */
[----:B------:R-:W-:Y:S01]  /*0840*/  IMAD.MOV.U32 R0, RZ, RZ, R7 ;  /* 0x000000ffff007224 */ /* 0x000fe200078e0007 */
[----:B------:R-:W-:-:S07]  /*0850*/  MOV R2, 0x870 ;  /* 0x0000087000027802 */ /* 0x000fce0000000f00 */
[----:B------:R-:W-:Y:S05]  /*0860*/  CALL.REL.NOINC `($__internal_0_$__cuda_sm3x_div_rn_noftz_f32_slowpath) ;  /* 0x0000000c002c7944 */ /* 0x000fea0003c00000 */
[----:B------:R-:W-:-:S07]  /*0870*/  IMAD.MOV.U32 R9, RZ, RZ, R0 ;  /* 0x000000ffff097224 */ /* 0x000fce00078e0000 */
.L_x_12:
[----:B------:R-:W-:Y:S05]  /*0880*/  BSYNC.RECONVERGENT B0 ;  /* 0x0000000000007941 */ /* 0x000fea0003800200 */
.L_x_11:
[----:B------:R-:W-:Y:S02]  /*0890*/  R2UR UR4, R16 ;  /* 0x00000000100472ca */ /* 0x000fe400000e0000 */
[----:B------:R-:W-:-:S13]  /*08a0*/  R2UR UR5, R17 ;  /* 0x00000000110572ca */ /* 0x000fda00000e0000 */
[----:B------:R-:W-:Y:S01]  /*08b0*/  STG.E desc[UR4][R18.64], R9 ;  /* 0x0000000912007986 */ /* 0x000fe2000c101904 */
[----:B------:R-:W-:Y:S05]  /*08c0*/  EXIT ;  /* 0x000000000000794d */ /* 0x000fea0003800000 */
.L_x_3:
[----:B------:R-:W-:Y:S05]  /*08d0*/  BSYNC.RECONVERGENT B6 ;  /* 0x0000000000067941 */ /* 0x000fea0003800200 */
.L_x_2:
[----:B------:R-:W-:Y:S01]  /*08e0*/  MOV R0, 0x0 ;  /* 0x0000000000007802 */ /* 0x000fe20000000f00 */
[----:B------:R0:W-:Y:S01]  /*08f0*/  STL [R1], R18 ;  /* 0x0000001201007387 */ /* 0x0001e20000100800 */
[----:B------:R-:W1:Y:S01]  /*0900*/  LDCU.64 UR4, c[0x4][0x18] ;  /* 0x01000300ff0477ac */ /* 0x000e620008000a00 */
[----:B------:R-:W-:Y:S01]  /*0910*/  IMAD.MOV.U32 R6, RZ, RZ, R22 ;  /* 0x000000ffff067224 */ /* 0x000fe200078e0016 */
[----:B------:R0:W2:Y:S01]  /*0920*/  LDC.64 R8, c[0x4][R0] ;  /* 0x0100000000087b82 */ /* 0x0000a20000000a00 */
[----:B------:R-:W-:Y:S02]  /*0930*/  IMAD.MOV.U32 R7, RZ, RZ, R2 ;  /* 0x000000ffff077224 */ /* 0x000fe400078e0002 */
[----:B-1----:R-:W-:Y:S02]  /*0940*/  IMAD.U32 R4, RZ, RZ, UR4 ;  /* 0x00000004ff047e24 */ /* 0x002fe4000f8e00ff */
[----:B0-----:R-:W-:-:S07]  /*0950*/  IMAD.U32 R5, RZ, RZ, UR5 ;  /* 0x00000005ff057e24 */ /* 0x001fce000f8e00ff */
[----:B------:R-:W-:-:S07]  /*0960*/  LEPC R20, `(.L_x_13) ;  /* 0x000000001014794e */ /* 0x000fce0000000000 */
[----:B--23--:R-:W-:Y:S05]  /*0970*/  CALL.ABS.NOINC R8 ;  /* 0x0000000008007343 */ /* 0x00cfea0003c00000 */
.L_x_13:
[----:B------:R-:W0:Y:S01]  /*0980*/  LDC R0, c[0x0][0x3dc] ;  /* 0x0000f700ff007b82 */ /* 0x000e220000000800 */
[----:B------:R-:W-:Y:S01]  /*0990*/  BSSY.RECONVERGENT B0, `(.L_x_14) ;  /* 0x000009a000007945 */ /* 0x000fe20003800200 */
[----:B------:R-:W-:Y:S01]  /*09a0*/  CS2R R2, SRZ ;  /* 0x0000000000027805 */ /* 0x000fe2000001ff00 */
[----:B0-----:R-:W-:-:S05]  /*09b0*/  IMAD R7, R19, R0, RZ ;  /* 0x0000000013077224 */ /* 0x001fca00078e02ff */
[----:B------:R-:W-:-:S13]  /*09c0*/  ISETP.GE.AND P0, PT, R7, R0, PT ;  /* 0x000000000700720c */ /* 0x000fda0003f06270 */
[----:B------:R-:W-:Y:S05]  /*09d0*/  @P0 BRA `(.L_x_15) ;  /* 0x0000000800540947 */ /* 0x000fea0003800000 */
[----:B------:R-:W0:Y:S01]  /*09e0*/  LDC R6, c[0x0][0x3dc] ;  /* 0x0000f700ff067b82 */ /* 0x000e220000000800 */
[----:B------:R-:W-:Y:S01]  /*09f0*/  IMAD.IADD R0, R0, 0x1, -R7 ;  /* 0x0000000100007824 */ /* 0x000fe200078e0a07 */
[----:B------:R-:W-:Y:S04]  /*0a00*/  BSSY.RECONVERGENT B1, `(.L_x_16) ;  /* 0x000002b000017945 */ /* 0x000fe80003800200 */
[----:B------:R-:W-:Y:S02]  /*0a10*/  LOP3.LUT P0, RZ, R0, 0x3, RZ, 0xc0, !PT ;  /* 0x0000000300ff7812 */ /* 0x000fe4000780c0ff */
[----:B------:R-:W1:Y:S08]  /*0a20*/  LDC.64 R2, c[0x0][0x3c0] ;  /* 0x0000f000ff027b82 */ /* 0x000e700000000a00 */
[----:B------:R-:W2:Y:S01]  /*0a30*/  LDC.64 R4, c[0x0][0x3d0] ;  /* 0x0000f400ff047b82 */ /* 0x000ea20000000a00 */
[----:B0-----:R-:W-:-:S05]  /*0a40*/  IMAD.IADD R8, R7, 0x1, -R6 ;  /* 0x0000000107087824 */ /* 0x001fca00078e0a06 */
[----:B------:R-:W-:Y:S01]  /*0a50*/  ISETP.GT.U32.AND P1, PT, R8, -0x4, PT ;  /* 0xfffffffc0800780c */ /* 0x000fe20003f24070 */
[----:B-1----:R-:W-:-:S04]  /*0a60*/  IMAD.WIDE R2, R18, 0x4, R2 ;  /* 0x0000000412027825 */ /* 0x002fc800078e0202 */
[----:B--2---:R-:W-:Y:S01]  /*0a70*/  IMAD.WIDE R4, R18, 0x4, R4 ;  /* 0x0000000412047825 */ /* 0x004fe200078e0204 */
[----:B------:R-:W-:Y:S07]  /*0a80*/  @!P0 BRA `(.L_x_17) ;  /* 0x0000000000888947 */ /* 0x000fee0003800000 */
[----:B------:R-:W-:-:S05]  /*0a90*/  LOP3.LUT R23, R23, 0x3, RZ, 0xc0, !PT ;  /* 0x0000000317177812 */ /* 0x000fca00078ec0ff */
[----:B------:R-:W-:-:S07]  /*0aa0*/  IMAD.MOV R23, RZ, RZ, -R23 ;  /* 0x000000ffff177224 */ /* 0x000fce00078e0a17 */
.L_x_18:
[----:B0-----:R-:W0:Y:S01]  /*0ab0*/  LDC.64 R8, c[0x0][0x3e8] ;  /* 0x0000fa00ff087b82 */ /* 0x001e220000000a00 */
[----:B------:R-:W-:Y:S02]  /*0ac0*/  R2UR UR4, R16 ;  /* 0x00000000100472ca */ /* 0x000fe400000e0000 */
[----:B------:R-:W-:Y:S01]  /*0ad0*/  R2UR UR5, R17 ;  /* 0x00000000110572ca */ /* 0x000fe200000e0000 */
[----:B0-----:R-:W-:-:S12]  /*0ae0*/  IMAD.WIDE R8, R7, 0x4, R8 ;  /* 0x0000000407087825 */ /* 0x001fd800078e0208 */
[----:B------:R-:W2:Y:S01]  /*0af0*/  LDG.E R9, desc[UR4][R8.64] ;  /* 0x0000000408097981 */ /* 0x000ea2000c1e1900 */
[----:B------:R-:W-:Y:S02]  /*0b00*/  R2UR UR8, R16 ;  /* 0x00000000100872ca */ /* 0x000fe400000e0000 */
[----:B------:R-:W-:Y:S02]  /*0b10*/  R2UR UR9, R17 ;  /* 0x00000000110972ca */ /* 0x000fe400000e0000 */
        /* <DEDUP_REMOVED lines=11> */
[----:B------:R-:W3:Y:S01]  /*0bd0*/  LDG.E R9, desc[UR8][R2.64] ;  /* 0x0000000802097981 */ /* 0x000ee2000c1e1900 */
[----:B-1----:R-:W-:-:S03]  /*0be0*/  @P0 IMAD.WIDE R10, R7, 0x4, R10 ;  /* 0x00000004070a0825 */ /* 0x002fc600078e020a */
[----:B------:R-:W3:Y:S04]  /*0bf0*/  @P0 LDG.E R13, desc[UR6][R12.64] ;  /* 0x000000060c0d0981 */ /* 0x000ee8000c1e1900 */
[----:B------:R-:W3:Y:S01]  /*0c00*/  @P0 LDG.E R10, desc[UR4][R10.64] ;  /* 0x000000040a0a0981 */ /* 0x000ee2000c1e1900 */
[----:B------:R-:W-:Y:S01]  /*0c10*/  VIADD R23, R23, 0x1 ;  /* 0x0000000117177836 */ /* 0x000fe20000000000 */
[----:B------:R-:W-:Y:S02]  /*0c20*/  R2UR UR4, R16 ;  /* 0x00000000100472ca */ /* 0x000fe400000e0000 */
[----:B------:R-:W-:Y:S02]  /*0c30*/  R2UR UR5, R17 ;  /* 0x00000000110572ca */ /* 0x000fe400000e0000 */
[----:B------:R-:W-:Y:S01]  /*0c40*/  ISETP.NE.AND P2, PT, R23, RZ, PT ;  /* 0x000000ff1700720c */ /* 0x000fe20003f45270 */
[----:B------:R-:W-:-:S02]  /*0c50*/  @!P0 IMAD.MOV.U32 R0, RZ, RZ, R7 ;  /* 0x000000ffff008224 */ /* 0x000fc400078e0007 */
[----:B------:R-:W-:Y:S02]  /*0c60*/  VIADD R7, R7, 0x1 ;  /* 0x0000000107077836 */ /* 0x000fe40000000000 */
[----:B---3--:R-:W-:Y:S01]  /*0c70*/  @P0 FFMA R15, -R10, R13, R9 ;  /* 0x0000000d0a0f0223 */ /* 0x008fe20000000109 */
[----:B--2---:R-:W-:-:S05]  /*0c80*/  @!P0 FADD R15, R9, R8 ;  /* 0x00000008090f8221 */ /* 0x004fca0000000000 */
[----:B------:R0:W-:Y:S02]  /*0c90*/  STG.E desc[UR4][R2.64], R15 ;  /* 0x0000000f02007986 */ /* 0x0001e4000c101904 */
[----:B------:R-:W-:Y:S05]  /*0ca0*/  @P2 BRA `(.L_x_18) ;  /* 0xfffffffc00802947 */ /* 0x000fea000383ffff */
.L_x_17:
[----:B------:R-:W-:Y:S05]  /*0cb0*/  BSYNC.RECONVERGENT B1 ;  /* 0x0000000000017941 */ /* 0x000fea0003800200 */
.L_x_16:
[----:B------:R-:W-:Y:S04]  /*0cc0*/  BSSY.RECONVERGENT B1, `(.L_x_19) ;  /* 0x0000064000017945 */ /* 0x000fe80003800200 */
[----:B------:R-:W-:Y:S05]  /*0cd0*/  @P1 BRA `(.L_x_20) ;  /* 0x0000000400881947 */ /* 0x000fea0003800000 */
[C---:B------:R-:W-:Y:S02]  /*0ce0*/  IMAD.IADD R6, R7.reuse, 0x1, -R6 ;  /* 0x0000000107067824 */ /* 0x040fe400078e0a06 */
[----:B------:R-:W-:-:S07]  /*0cf0*/  VIADD R7, R7, 0x1 ;  /* 0x0000000107077836 */ /* 0x000fce0000000000 */
.L_x_21:
[----:B-1----:R-:W1:Y:S01]  /*0d00*/  LDC.64 R8, c[0x0][0x3e8] ;  /* 0x0000fa00ff087b82 */ /* 0x002e620000000a00 */
[----:B------:R-:W-:Y:S01]  /*0d10*/  R2UR UR4, R16 ;  /* 0x00000000100472ca */ /* 0x000fe200000e0000 */
[----:B------:R-:W-:Y:S01]  /*0d20*/  VIADD R10, R7, 0xffffffff ;  /* 0xffffffff070a7836 */ /* 0x000fe20000000000 */
[----:B------:R-:W-:-:S05]  /*0d30*/  R2UR UR5, R17 ;  /* 0x00000000110572ca */ /* 0x000fca00000e0000 */
[----:B------:R-:W2:Y:S01]  /*0d40*/  LDC.64 R12, c[0x0][0x3e0] ;  /* 0x0000f800ff0c7b82 */ /* 0x000ea20000000a00 */
[----:B-1----:R-:W-:-:S07]  /*0d50*/  IMAD.WIDE R8, R10, 0x4, R8 ;  /* 0x000000040a087825 */ /* 0x002fce00078e0208 */
[----:B------:R-:W3:Y:S01]  /*0d60*/  LDG.E R11, desc[UR4][R8.64] ;  /* 0x00000004080b7981 */ /* 0x000ee2000c1e1900 */
[----:B------:R-:W-:Y:S02]  /*0d70*/  R2UR UR8, R16 ;  /* 0x00000000100872ca */ /* 0x000fe400000e0000 */
[----:B------:R-:W-:Y:S01]  /*0d80*/  R2UR UR9, R17 ;  /* 0x00000000110972ca */ /* 0x000fe200000e0000 */
[----:B--2---:R-:W-:-:S12]  /*0d90*/  IMAD.WIDE R12, R10, 0x4, R12 ;  /* 0x000000040a0c7825 */ /* 0x004fd800078e020c */
[----:B------:R-:W2:Y:S01]  /*0da0*/  LDG.E R20, desc[UR8][R2.64] ;  /* 0x0000000802147981 */ /* 0x000ea2000c1e1900 */
[----:B---3--:R-:W-:-:S13]  /*0db0*/  ISETP.NE.AND P2, PT, R18, R11, PT ;  /* 0x0000000b1200720c */ /* 0x008fda0003f45270 */
[----:B0-----:R-:W0:Y:S01]  /*0dc0*/  @P2 LDC.64 R14, c[0x0][0x3b8] ;  /* 0x0000ee00ff0e2b82 */ /* 0x001e220000000a00 */
[C---:B------:R-:W-:Y:S02]  /*0dd0*/  @P2 R2UR UR6, R16.reuse ;  /* 0x00000000100622ca */ /* 0x040fe400000e0000 */
[C---:B------:R-:W-:Y:S02]  /*0de0*/  @P2 R2UR UR7, R17.reuse ;  /* 0x00000000110722ca */ /* 0x040fe400000e0000 */
[C---:B------:R-:W-:Y:S02]  /*0df0*/  @P2 R2UR UR4, R16.reuse ;  /* 0x00000000100422ca */ /* 0x040fe400000e0000 */
[C---:B------:R-:W-:Y:S02]  /*0e00*/  @P2 R2UR UR5, R17.reuse ;  /* 0x00000000110522ca */ /* 0x040fe400000e0000 */
[----:B------:R-:W-:Y:S02]  /*0e10*/  @!P2 R2UR UR10, R16 ;  /* 0x00000000100aa2ca */ /* 0x000fe400000e0000 */
[----:B------:R-:W-:Y:S01]  /*0e20*/  @!P2 R2UR UR11, R17 ;  /* 0x00000000110ba2ca */ /* 0x000fe200000e0000 */
[----:B0-----:R-:W-:-:S12]  /*0e30*/  @P2 IMAD.WIDE R14, R11, 0x4, R14 ;  /* 0x000000040b0e2825 */ /* 0x001fd800078e020e */
[----:B------:R-:W3:Y:S04]  /*0e40*/  @!P2 LDG.E R19, desc[UR10][R4.64] ;  /* 0x0000000a0413a981 */ /* 0x000ee8000c1e1900 */
[----:B------:R-:W2:Y:S04]  /*0e50*/  @P2 LDG.E R11, desc[UR4][R12.64] ;  /* 0x000000040c0b2981 */ /* 0x000ea8000c1e1900 */
[----:B------:R-:W2:Y:S01]  /*0e60*/  @P2 LDG.E R14, desc[UR6][R14.64] ;  /* 0x000000060e0e2981 */ /* 0x000ea2000c1e1900 */
[----:B------:R-:W-:Y:S02]  /*0e70*/  R2UR UR4, R16 ;  /* 0x00000000100472ca */ /* 0x000fe400000e0000 */
[----:B------:R-:W-:-:S02]  /*0e80*/  R2UR UR5, R17 ;  /* 0x00000000110572ca */ /* 0x000fc400000e0000 */
[----:B------:R-:W-:Y:S02]  /*0e90*/  R2UR UR6, R16 ;  /* 0x00000000100672ca */ /* 0x000fe400000e0000 */
[----:B------:R-:W-:Y:S01]  /*0ea0*/  R2UR UR7, R17 ;  /* 0x00000000110772ca */ /* 0x000fe200000e0000 */
[----:B--2---:R-:W-:Y:S01]  /*0eb0*/  @P2 FFMA R11, -R11, R14, R20 ;  /* 0x0000000e0b0b2223 */ /* 0x004fe20000000114 */
[----:B---3--:R-:W-:-:S07]  /*0ec0*/  @!P2 FADD R11, R20, R19 ;  /* 0x00000013140ba221 */ /* 0x008fce0000000000 */
[----:B------:R0:W-:Y:S04]  /*0ed0*/  STG.E desc[UR4][R2.64], R11 ;  /* 0x0000000b02007986 */ /* 0x0001e8000c101904 */
[----:B------:R-:W2:Y:S02]  /*0ee0*/  LDG.E R19, desc[UR6][R8.64+0x4] ;  /* 0x0000040608137981 */ /* 0x000ea4000c1e1900 */
[----:B--2---:R-:W-:-:S13]  /*0ef0*/  ISETP.NE.AND P3, PT, R18, R19, PT ;  /* 0x000000131200720c */ /* 0x004fda0003f65270 */
[----:B------:R-:W1:Y:S01]  /*0f00*/  @P3 LDC.64 R14, c[0x0][0x3b8] ;  /* 0x0000ee00ff0e3b82 */ /* 0x000e620000000a00 */
[C---:B------:R-:W-:Y:S02]  /*0f10*/  @P3 R2UR UR4, R16.reuse ;  /* 0x00000000100432ca */ /* 0x040fe400000e0000 */
[C---:B------:R-:W-:Y:S02]  /*0f20*/  @P3 R2UR UR5, R17.reuse ;  /* 0x00000000110532ca */ /* 0x040fe400000e0000 */
[C---:B------:R-:W-:Y:S02]  /*0f30*/  @P3 R2UR UR6, R16.reuse ;  /* 0x00000000100632ca */ /* 0x040fe400000e0000 */
[C---:B------:R-:W-:Y:S02]  /*0f40*/  @P3 R2UR UR7, R17.reuse ;  /* 0x00000000110732ca */ /* 0x040fe400000e0000 */
[----:B------:R-:W-:Y:S02]  /*0f50*/  @!P3 R2UR UR8, R16 ;  /* 0x000000001008b2ca */ /* 0x000fe400000e0000 */
[----:B------:R-:W-:-:S05]  /*0f60*/  @!P3 R2UR UR9, R17 ;  /* 0x000000001109b2ca */ /* 0x000fca00000e0000 */
[----:B------:R-:W2:Y:S01]  /*0f70*/  @P3 LDG.E R20, desc[UR4][R12.64+0x4] ;  /* 0x000004040c143981 */ /* 0x000ea2000c1e1900 */
[----:B-1----:R-:W-:-:S07]  /*0f80*/  @P3 IMAD.WIDE R14, R19, 0x4, R14 ;  /* 0x00000004130e3825 */ /* 0x002fce00078e020e */
[----:B------:R-:W3:Y:S04]  /*0f90*/  @!P3 LDG.E R22, desc[UR8][R4.64] ;  /* 0x000000080416b981 */ /* 0x000ee8000c1e1900 */
[----:B------:R-:W2:Y:S01]  /*0fa0*/  @P3 LDG.E R14, desc[UR6][R14.64] ;  /* 0x000000060e0e3981 */ /* 0x000ea2000c1e1900 */
[C---:B------:R-:W-:Y:S02]  /*0fb0*/  R2UR UR4, R16.reuse ;  /* 0x00000000100472ca */ /* 0x040fe400000e0000 */
[C---:B------:R-:W-:Y:S02]  /*0fc0*/  R2UR UR5, R17.reuse ;  /* 0x00000000110572ca */ /* 0x040fe400000e0000 */
[----:B------:R-:W-:Y:S02]  /*0fd0*/  R2UR UR6, R16 ;  /* 0x00000000100672ca */ /* 0x000fe400000e0000 */
[----:B------:R-:W-:Y:S01]  /*0fe0*/  R2UR UR7, R17 ;  /* 0x00000000110772ca */ /* 0x000fe200000e0000 */
[--C-:B--2---:R-:W-:Y:S01]  /*0ff0*/  @P3 FFMA R19, -R20, R14, R11.reuse ;  /* 0x0000000e14133223 */ /* 0x104fe2000000010b */
[----:B---3--:R-:W-:-:S07]  /*1000*/  @!P3 FADD R19, R22, R11 ;  /* 0x0000000b1613b221 */ /* 0x008fce0000000000 */
[----:B------:R1:W-:Y:S04]  /*1010*/  STG.E desc[UR4][R2.64], R19 ;  /* 0x0000001302007986 */ /* 0x0003e8000c101904 */
[----:B0-----:R-:W2:Y:S02]  /*1020*/  LDG.E R11, desc[UR6][R8.64+0x8] ;  /* 0x00000806080b7981 */ /* 0x001ea4000c1e1900 */
[----:B--2---:R-:W-:-:S13]  /*1030*/  ISETP.NE.AND P1, PT, R18, R11, PT ;  /* 0x0000000b1200720c */ /* 0x004fda0003f25270 */
[----:B------:R-:W0:Y:S01]  /*1040*/  @P1 LDC.64 R20, c[0x0][0x3b8] ;  /* 0x0000ee00ff141b82 */ /* 0x000e220000000a00 */
[C---:B------:R-:W-:Y:S02]  /*1050*/  @P1 R2UR UR4, R16.reuse ;  /* 0x00000000100412ca */ /* 0x040fe400000e0000 */
[C---:B------:R-:W-:Y:S02]  /*1060*/  @P1 R2UR UR5, R17.reuse ;  /* 0x00000000110512ca */ /* 0x040fe400000e0000 */
[C---:B------:R-:W-:Y:S02]  /*1070*/  @P1 R2UR UR6, R16.reuse ;  /* 0x00000000100612ca */ /* 0x040fe400000e0000 */
[C---:B------:R-:W-:Y:S02]  /*1080*/  @P1 R2UR UR7, R17.reuse ;  /* 0x00000000110712ca */ /* 0x040fe400000e0000 */
[----:B------:R-:W-:Y:S02]  /*1090*/  @!P1 R2UR UR8, R16 ;  /* 0x00000000100892ca */ /* 0x000fe400000e0000 */
[----:B------:R-:W-:Y:S01]  /*10a0*/  @!P1 R2UR UR9, R17 ;  /* 0x00000000110992ca */ /* 0x000fe200000e0000 */
[----:B0-----:R-:W-:-:S12]  /*10b0*/  @P1 IMAD.WIDE R14, R11, 0x4, R20 ;  /* 0x000000040b0e1825 */ /* 0x001fd800078e0214 */
[----:B------:R-:W2:Y:S04]  /*10c0*/  @!P1 LDG.E R22, desc[UR8][R4.64] ;  /* 0x0000000804169981 */ /* 0x000ea8000c1e1900 */
[----:B------:R-:W3:Y:S04]  /*10d0*/  @P1 LDG.E R20, desc[UR4][R12.64+0x8] ;  /* 0x000008040c141981 */ /* 0x000ee8000c1e1900 */
[----:B------:R-:W3:Y:S01]  /*10e0*/  @P1 LDG.E R14, desc[UR6][R14.64] ;  /* 0x000000060e0e1981 */ /* 0x000ee2000c1e1900 */
[----:B------:R-:W-:Y:S02]  /*10f0*/  R2UR UR4, R16 ;  /* 0x00000000100472ca */ /* 0x000fe400000e0000 */
[----:B------:R-:W-:-:S02]  /*1100*/  R2UR UR5, R17 ;  /* 0x00000000110572ca */ /* 0x000fc400000e0000 */
[----:B------:R-:W-:Y:S02]  /*1110*/  R2UR UR6, R16 ;  /* 0x00000000100672ca */ /* 0x000fe400000e0000 */
[----:B------:R-:W-:Y:S01]  /*1120*/  R2UR UR7, R17 ;  /* 0x00000000110772ca */ /* 0x000fe200000e0000 */
[--C-:B---3--:R-:W-:Y:S01]  /*1130*/  @P1 FFMA R11, -R20, R14, R19.reuse ;  /* 0x0000000e140b1223 */ /* 0x108fe20000000113 */
[----:B--2---:R-:W-:-:S07]  /*1140*/  @!P1 FADD R11, R22, R19 ;  /* 0x00000013160b9221 */ /* 0x004fce0000000000 */
[----:B------:R1:W-:Y:S04]  /*1150*/  STG.E desc[UR4][R2.64], R11 ;  /* 0x0000000b02007986 */ /* 0x0003e8000c101904 */
[----:B------:R-:W2:Y:S02]  /*1160*/  LDG.E R9, desc[UR6][R8.64+0xc] ;  /* 0x00000c0608097981 */ /* 0x000ea4000c1e1900 */
[----:B--2---:R-:W-:-:S13]  /*1170*/  ISETP.NE.AND P0, PT, R18, R9, PT ;  /* 0x000000091200720c */ /* 0x004fda0003f05270 */
[----:B------:R-:W0:Y:S01]  /*1180*/  @P0 LDC.64 R20, c[0x0][0x3b8] ;  /* 0x0000ee00ff140b82 */ /* 0x000e220000000a00 */
[C---:B------:R-:W-:Y:S02]  /*1190*/  @P0 R2UR UR4, R16.reuse ;  /* 0x00000000100402ca */ /* 0x040fe400000e0000 */
[C---:B------:R-:W-:Y:S02]  /*11a0*/  @P0 R2UR UR5, R17.reuse ;  /* 0x00000000110502ca */ /* 0x040fe400000e0000 */
[C---:B------:R-:W-:Y:S02]  /*11b0*/  @P0 R2UR UR6, R16.reuse ;  /* 0x00000000100602ca */ /* 0x040fe400000e0000 */
[C---:B------:R-:W-:Y:S02]  /*11c0*/  @P0 R2UR UR7, R17.reuse ;  /* 0x00000000110702ca */ /* 0x040fe400000e0000 */
[----:B------:R-:W-:Y:S02]  /*11d0*/  @!P0 R2UR UR8, R16 ;  /* 0x00000000100882ca */ /* 0x000fe400000e0000 */
[----:B------:R-:W-:-:S05]  /*11e0*/  @!P0 R2UR UR9, R17 ;  /* 0x00000000110982ca */ /* 0x000fca00000e0000 */
[----:B------:R-:W2:Y:S01]  /*11f0*/  @P0 LDG.E R12, desc[UR4][R12.64+0xc] ;  /* 0x00000c040c0c0981 */ /* 0x000ea2000c1e1900 */
[----:B0-----:R-:W-:-:S07]  /*1200*/  @P0 IMAD.WIDE R14, R9, 0x4, R20 ;  /* 0x00000004090e0825 */ /* 0x001fce00078e0214 */
[----:B------:R-:W3:Y:S04]  /*1210*/  @!P0 LDG.E R20, desc[UR8][R4.64] ;  /* 0x0000000804148981 */ /* 0x000ee8000c1e1900 */
[----:B------:R-:W2:Y:S01]  /*1220*/  @P0 LDG.E R14, desc[UR6][R14.64] ;  /* 0x000000060e0e0981 */ /* 0x000ea2000c1e1900 */
[----:B------:R-:W-:Y:S01]  /*1230*/  VIADD R6, R6, 0x4 ;  /* 0x0000000406067836 */ /* 0x000fe20000000000 */
[----:B------:R-:W-:Y:S01]  /*1240*/  R2UR UR4, R16 ;  /* 0x00000000100472ca */ /* 0x000fe200000e0000 */
[----:B------:R-:W-:Y:S01]  /*1250*/  @!P2 IMAD.MOV.U32 R0, RZ, RZ, R10 ;  /* 0x000000ffff00a224 */ /* 0x000fe200078e000a */
[----:B------:R-:W-:Y:S02]  /*1260*/  R2UR UR5, R17 ;  /* 0x00000000110572ca */ /* 0x000fe400000e0000 */
[----:B------:R-:W-:Y:S01]  /*1270*/  ISETP.NE.AND P2, PT, R6, RZ, PT ;  /* 0x000000ff0600720c */ /* 0x000fe20003f45270 */
[----:B------:R-:W-:-:S02]  /*1280*/  @!P3 IMAD.MOV.U32 R0, RZ, RZ, R7 ;  /* 0x000000ffff00b224 */ /* 0x000fc400078e0007 */
[C---:B------:R-:W-:Y:S02]  /*1290*/  @!P1 VIADD R0, R7.reuse, 0x1 ;  /* 0x0000000107009836 */ /* 0x040fe40000000000 */
[C---:B------:R-:W-:Y:S02]  /*12a0*/  @!P0 VIADD R0, R7.reuse, 0x2 ;  /* 0x0000000207008836 */ /* 0x040fe40000000000 */
[----:B------:R-:W-:Y:S02]  /*12b0*/  VIADD R7, R7, 0x4 ;  /* 0x0000000407077836 */ /* 0x000fe40000000000 */
[--C-:B--2---:R-:W-:Y:S01]  /*12c0*/  @P0 FFMA R9, -R12, R14, R11.reuse ;  /* 0x0000000e0c090223 */ /* 0x104fe2000000010b */
[----:B---3--:R-:W-:-:S05]  /*12d0*/  @!P0 FADD R9, R20, R11 ;  /* 0x0000000b14098221 */ /* 0x008fca0000000000 */
[----:B------:R1:W-:Y:S01]  /*12e0*/  STG.E desc[UR4][R2.64], R9 ;  /* 0x0000000902007986 */ /* 0x0003e2000c101904 */
[----:B------:R-:W-:Y:S05]  /*12f0*/  @P2 BRA `(.L_x_21) ;  /* 0xfffffff800802947 */ /* 0x000fea000383ffff */
.L_x_20:
[----:B------:R-:W-:Y:S05]  /*1300*/  BSYNC.RECONVERGENT B1 ;  /* 0x0000000000017941 */ /* 0x000fea0003800200 */
.L_x_19:
[--C-:B01----:R-:W-:Y:S01]  /*1310*/  SHF.R.S32.HI R3, RZ, 0x1f, R0.reuse ;  /* 0x0000001fff037819 */ /* 0x103fe20000011400 */
[----:B------:R-:W-:-:S07]  /*1320*/  IMAD.MOV.U32 R2, RZ, RZ, R0 ;  /* 0x000000ffff027224 */ /* 0x000fce00078e0000 */
.L_x_15:
[----:B------:R-:W-:Y:S05]  /*1330*/  BSYNC.RECONVERGENT B0 ;  /* 0x0000000000007941 */ /* 0x000fea0003800200 */
.L_x_14:
[----:B------:R-:W0:Y:S01]  /*1340*/  LDCU.64 UR4, c[0x0][0x3e0] ;  /* 0x00007c00ff0477ac */ /* 0x000e220008000a00 */
[----:B------:R-:W-:Y:S02]  /*1350*/  R2UR UR6, R16 ;  /* 0x00000000100672ca */ /* 0x000fe400000e0000 */
[----:B------:R-:W-:Y:S02]  /*1360*/  R2UR UR7, R17 ;  /* 0x00000000110772ca */ /* 0x000fe400000e0000 */
[----:B0-----:R-:W-:-:S04]  /*1370*/  LEA R4, P0, R2, UR4, 0x2 ;  /* 0x0000000402047c11 */ /* 0x001fc8000f8010ff */
[----:B------:R-:W-:Y:S02]  /*1380*/  LEA.HI.X R5, R2, UR5, R3, 0x2, P0 ;  /* 0x0000000502057c11 */ /* 0x000fe400080f1403 */
[----:B------:R-:W0:Y:S01]  /*1390*/  LDC.64 R2, c[0x0][0x3c0] ;  /* 0x0000f000ff027b82 */ /* 0x000e220000000a00 */
[----:B------:R-:W-:-:S04]  /*13a0*/  R2UR UR4, R16 ;  /* 0x00000000100472ca */ /* 0x000fc800000e0000 */
[----:B------:R-:W2:Y:S01]  /*13b0*/  LDG.E R5, desc[UR6][R4.64] ;  /* 0x0000000604057981 */ /* 0x000ea2000c1e1900 */
[----:B------:R-:W-:Y:S01]  /*13c0*/  R2UR UR5, R17 ;  /* 0x00000000110572ca */ /* 0x000fe200000e0000 */
[----:B0-----:R-:W-:-:S12]  /*13d0*/  IMAD.WIDE R18, R18, 0x4, R2 ;  /* 0x0000000412127825 */ /* 0x001fd800078e0202 */
[----:B------:R-:W3:Y:S01]  /*13e0*/  LDG.E R6, desc[UR4][R18.64] ;  /* 0x0000000412067981 */ /* 0x000ee2000c1e1900 */
[----:B------:R-:W-:Y:S01]  /*13f0*/  BSSY.RECONVERGENT B0, `(.L_x_22) ;  /* 0x000000e000007945 */ /* 0x000fe20003800200 */
[----:B--2---:R-:W0:Y:S02]  /*1400*/  MUFU.RCP R0, R5 ;  /* 0x0000000500007308 */ /* 0x004e240000001000 */
[----:B0-----:R-:W-:-:S04]  /*1410*/  FFMA R3, -R5, R0, 1 ;  /* 0x3f80000005037423 */ /* 0x001fc80000000100 */
[----:B------:R-:W-:Y:S02]  /*1420*/  FFMA R0, R0, R3, R0 ;  /* 0x0000000300007223 */ /* 0x000fe40000000000 */
[----:B---3--:R-:W0:Y:S02]  /*1430*/  FCHK P0, R6, R5 ;  /* 0x0000000506007302 */ /* 0x008e240000000000 */
[----:B------:R-:W-:-:S04]  /*1440*/  FFMA R3, R0, R6, RZ ;  /* 0x0000000600037223 */ /* 0x000fc800000000ff */
[----:B------:R-:W-:-:S04]  /*1450*/  FFMA R2, -R5, R3, R6 ;  /* 0x0000000305027223 */ /* 0x000fc80000000106 */
[----:B------:R-:W-:Y:S01]  /*1460*/  FFMA R3, R0, R2, R3 ;  /* 0x0000000200037223 */ /* 0x000fe20000000003 */
[----:B0-----:R-:W-:Y:S06]  /*1470*/  @!P0 BRA `(.L_x_23) ;  /* 0x0000000000148947 */ /* 0x001fec0003800000 */
[----:B------:R-:W-:Y:S01]  /*1480*/  IMAD.MOV.U32 R0, RZ, RZ, R6 ;  /* 0x000000ffff007224 */ /* 0x000fe200078e0006 */
[----:B------:R-:W-:Y:S01]  /*1490*/  MOV R2, 0x14c0 ;  /* 0x000014c000027802 */ /* 0x000fe20000000f00 */
[----:B------:R-:W-:-:S07]  /*14a0*/  IMAD.MOV.U32 R3, RZ, RZ, R5 ;  /* 0x000000ffff037224 */ /* 0x000fce00078e0005 */
[----:B------:R-:W-:Y:S05]  /*14b0*/  CALL.REL.NOINC `($__internal_0_$__cuda_sm3x_div_rn_noftz_f32_slowpath) ;  /* 0x0000000000187944 */ /* 0x000fea0003c00000 */
[----:B------:R-:W-:-:S07]  /*14c0*/  IMAD.MOV.U32 R3, RZ, RZ, R0 ;  /* 0x000000ffff037224 */ /* 0x000fce00078e0000 */
.L_x_23:
[----:B------:R-:W-:Y:S05]  /*14d0*/  BSYNC.RECONVERGENT B0 ;  /* 0x0000000000007941 */ /* 0x000fea0003800200 */
.L_x_22:
[----:B------:R-:W-:Y:S02]  /*14e0*/  R2UR UR4, R16 ;  /* 0x00000000100472ca */ /* 0x000fe400000e0000 */
[----:B------:R-:W-:-:S13]  /*14f0*/  R2UR UR5, R17 ;  /* 0x00000000110572ca */ /* 0x000fda00000e0000 */
[----:B------:R-:W-:Y:S01]  /*1500*/  STG.E desc[UR4][R18.64], R3 ;  /* 0x0000000312007986 */ /* 0x000fe2000c101904 */
[----:B------:R-:W-:Y:S05]  /*1510*/  EXIT ;  /* 0x000000000000794d */ /* 0x000fea0003800000 */
        .weak           $__internal_0_$__cuda_sm3x_div_rn_noftz_f32_slowpath
        .type           $__internal_0_$__cuda_sm3x_div_rn_noftz_f32_slowpath,@function
        .size           $__internal_0_$__cuda_sm3x_div_rn_noftz_f32_slowpath,(.L_x_39 - $__internal_0_$__cuda_sm3x_div_rn_noftz_f32_slowpath)
$__internal_0_$__cuda_sm3x_div_rn_noftz_f32_slowpath:
[----:B------:R-:W-:Y:S01]  /*1520*/  SHF.R.U32.HI R5, RZ, 0x17, R3 ;  /* 0x00000017ff057819 */ /* 0x000fe20000011603 */
[----:B------:R-:W-:Y:S01]  /*1530*/  BSSY.RECONVERGENT B1, `(.L_x_24) ;  /* 0x0000062000017945 */ /* 0x000fe20003800200 */
[----:B------:R-:W-:Y:S02]  /*1540*/  SHF.R.U32.HI R4, RZ, 0x17, R0 ;  /* 0x00000017ff047819 */ /* 0x000fe40000011600 */
[----:B------:R-:W-:Y:S02]  /*1550*/  LOP3.LUT R5, R5, 0xff, RZ, 0xc0, !PT ;  /* 0x000000ff05057812 */ /* 0x000fe400078ec0ff */
[----:B------:R-:W-:-:S03]  /*1560*/  LOP3.LUT R8, R4, 0xff, RZ, 0xc0, !PT ;  /* 0x000000ff04087812 */ /* 0x000fc600078ec0ff */
[----:B------:R-:W-:Y:S02]  /*1570*/  VIADD R7, R5, 0xffffffff ;  /* 0xffffffff05077836 */ /* 0x000fe40000000000 */
[----:B------:R-:W-:-:S03]  /*1580*/  VIADD R6, R8, 0xffffffff ;  /* 0xffffffff08067836 */ /* 0x000fc60000000000 */
[----:B------:R-:W-:-:S04]  /*1590*/  ISETP.GT.U32.AND P0, PT, R7, 0xfd, PT ;  /* 0x000000fd0700780c */ /* 0x000fc80003f04070 */
[----:B------:R-:W-:-:S13]  /*15a0*/  ISETP.GT.U32.OR P0, PT, R6, 0xfd, P0 ;  /* 0x000000fd0600780c */ /* 0x000fda0000704470 */
[----:B------:R-:W-:Y:S01]  /*15b0*/  @!P0 IMAD.MOV.U32 R4, RZ, RZ, RZ ;  /* 0x000000ffff048224 */ /* 0x000fe200078e00ff */
[----:B------:R-:W-:Y:S06]  /*15c0*/  @!P0 BRA `(.L_x_25) ;  /* 0x00000000005c8947 */ /* 0x000fec0003800000 */
[----:B------:R-:W-:Y:S02]  /*15d0*/  FSETP.GTU.FTZ.AND P0, PT, |R0|, +INF , PT ;  /* 0x7f8000000000780b */ /* 0x000fe40003f1c200 */
[----:B------:R-:W-:-:S04]  /*15e0*/  FSETP.GTU.FTZ.AND P1, PT, |R3|, +INF , PT ;  /* 0x7f8000000300780b */ /* 0x000fc80003f3c200 */
[----:B------:R-:W-:-:S13]  /*15f0*/  PLOP3.LUT P0, PT, P0, P1, PT, 0xf8, 0x8f ;  /* 0x00000000008f781c */ /* 0x000fda0000703f70 */
[----:B------:R-:W-:Y:S05]  /*1600*/  @P0 BRA `(.L_x_26) ;  /* 0x00000004004c0947 */ /* 0x000fea0003800000 */
[----:B------:R-:W-:-:S13]  /*1610*/  LOP3.LUT P0, RZ, R3, 0x7fffffff, R0, 0xc8, !PT ;  /* 0x7fffffff03ff7812 */ /* 0x000fda000780c800 */
[----:B------:R-:W-:Y:S05]  /*1620*/  @!P0 BRA `(.L_x_27) ;  /* 0x00000004003c8947 */ /* 0x000fea0003800000 */
[C---:B------:R-:W-:Y:S02]  /*1630*/  FSETP.NEU.FTZ.AND P1, PT, |R0|.reuse, +INF , PT ;  /* 0x7f8000000000780b */ /* 0x040fe40003f3d200 */
[----:B------:R-:W-:Y:S02]  /*1640*/  FSETP.NEU.FTZ.AND P2, PT, |R3|, +INF , PT ;  /* 0x7f8000000300780b */ /* 0x000fe40003f5d200 */
[----:B------:R-:W-:-:S11]  /*1650*/  FSETP.NEU.FTZ.AND P0, PT, |R0|, +INF , PT ;  /* 0x7f8000000000780b */ /* 0x000fd60003f1d200 */
[----:B------:R-:W-:Y:S05]  /*1660*/  @!P2 BRA !P1, `(.L_x_27) ;  /* 0x00000004002ca947 */ /* 0x000fea0004800000 */
[----:B------:R-:W-:-:S04]  /*1670*/  LOP3.LUT P1, RZ, R0, 0x7fffffff, RZ, 0xc0, !PT ;  /* 0x7fffffff00ff7812 */ /* 0x000fc8000782c0ff */
[----:B------:R-:W-:-:S13]  /*1680*/  PLOP3.LUT P1, PT, P2, P1, PT, 0x2f, 0xf2 ;  /* 0x0000000000f2781c */ /* 0x000fda0001722577 */
[----:B------:R-:W-:Y:S05]  /*1690*/  @P1 BRA `(.L_x_28) ;  /* 0x0000000400181947 */ /* 0x000fea0003800000 */
[----:B------:R-:W-:-:S04]  /*16a0*/  LOP3.LUT P1, RZ, R3, 0x7fffffff, RZ, 0xc0, !PT ;  /* 0x7fffffff03ff7812 */ /* 0x000fc8000782c0ff */
[----:B------:R-:W-:-:S13]  /*16b0*/  PLOP3.LUT P0, PT, P0, P1, PT, 0x2f, 0xf2 ;  /* 0x0000000000f2781c */ /* 0x000fda0000702577 */
[----:B------:R-:W-:Y:S05]  /*16c0*/  @P0 BRA `(.L_x_29) ;  /* 0x0000000400000947 */ /* 0x000fea0003800000 */
[----:B------:R-:W-:Y:S02]  /*16d0*/  ISETP.GE.AND P0, PT, R6, RZ, PT ;  /* 0x000000ff0600720c */ /* 0x000fe40003f06270 */
[----:B------:R-:W-:-:S11]  /*16e0*/  ISETP.GE.AND P1, PT, R7, RZ, PT ;  /* 0x000000ff0700720c */ /* 0x000fd60003f26270 */
[----:B------:R-:W-:Y:S02]  /*16f0*/  @P0 IMAD.MOV.U32 R4, RZ, RZ, RZ ;  /* 0x000000ffff040224 */ /* 0x000fe400078e00ff */
[----:B------:R-:W-:Y:S01]  /*1700*/  @!P0 FFMA R0, R0, 1.84467440737095516160e+19, RZ ;  /* 0x5f80000000008823 */ /* 0x000fe200000000ff */
[----:B------:R-:W-:Y:S02]  /*1710*/  @!P0 IMAD.MOV.U32 R4, RZ, RZ, -0x40 ;  /* 0xffffffc0ff048424 */ /* 0x000fe400078e00ff */
[----:B------:R-:W-:Y:S02]  /*1720*/  @!P1 FFMA R3, R3, 1.84467440737095516160e+19, RZ ;  /* 0x5f80000003039823 */ /* 0x000fe400000000ff */
[----:B------:R-:W-:-:S07]  /*1730*/  @!P1 VIADD R4, R4, 0x40 ;  /* 0x0000004004049836 */ /* 0x000fce0000000000 */
.L_x_25:
[----:B------:R-:W-:Y:S01]  /*1740*/  LEA R6, R5, 0xc0800000, 0x17 ;  /* 0xc080000005067811 */ /* 0x000fe200078eb8ff */
[----:B------:R-:W-:Y:S04]  /*1750*/  BSSY.RECONVERGENT B2, `(.L_x_30) ;  /* 0x0000036000027945 */ /* 0x000fe80003800200 */
[----:B------:R-:W-:Y:S02]  /*1760*/  IMAD.IADD R6, R3, 0x1, -R6 ;  /* 0x0000000103067824 */ /* 0x000fe400078e0a06 */
[----:B------:R-:W-:Y:S02]  /*1770*/  VIADD R3, R8, 0xffffff81 ;  /* 0xffffff8108037836 */ /* 0x000fe40000000000 */
[----:B------:R-:W0:Y:S01]  /*1780*/  MUFU.RCP R7, R6 ;  /* 0x0000000600077308 */ /* 0x000e220000001000 */
[----:B------:R-:W-:Y:S01]  /*1790*/  FADD.FTZ R9, -R6, -RZ ;  /* 0x800000ff06097221 */ /* 0x000fe20000010100 */
[C---:B------:R-:W-:Y:S01]  /*17a0*/  IMAD R0, R3.reuse, -0x800000, R0 ;  /* 0xff80000003007824 */ /* 0x040fe200078e0200 */
[----:B------:R-:W-:-:S05]  /*17b0*/  IADD3 R5, PT, PT, R3, 0x7f, -R5 ;  /* 0x0000007f03057810 */ /* 0x000fca0007ffe805 */
[----:B------:R-:W-:Y:S02]  /*17c0*/  IMAD.IADD R5, R5, 0x1, R4 ;  /* 0x0000000105057824 */ /* 0x000fe400078e0204 */
[----:B0-----:R-:W-:-:S04]  /*17d0*/  FFMA R8, R7, R9, 1 ;  /* 0x3f80000007087423 */ /* 0x001fc80000000009 */
[----:B------:R-:W-:-:S04]  /*17e0*/  FFMA R10, R7, R8, R7 ;  /* 0x00000008070a7223 */ /* 0x000fc80000000007 */
[----:B------:R-:W-:-:S04]  /*17f0*/  FFMA R7, R0, R10, RZ ;  /* 0x0000000a00077223 */ /* 0x000fc800000000ff */
[----:B------:R-:W-:-:S04]  /*1800*/  FFMA R8, R9, R7, R0 ;  /* 0x0000000709087223 */ /* 0x000fc80000000000 */
[----:B------:R-:W-:-:S04]  /*1810*/  FFMA R7, R10, R8, R7 ;  /* 0x000000080a077223 */ /* 0x000fc80000000007 */
[----:B------:R-:W-:-:S04]  /*1820*/  FFMA R8, R9, R7, R0 ;  /* 0x0000000709087223 */ /* 0x000fc80000000000 */
[----:B------:R-:W-:-:S05]  /*1830*/  FFMA R0, R10, R8, R7 ;  /* 0x000000080a007223 */ /* 0x000fca0000000007 */
[----:B------:R-:W-:-:S04]  /*1840*/  SHF.R.U32.HI R3, RZ, 0x17, R0 ;  /* 0x00000017ff037819 */ /* 0x000fc80000011600 */
[----:B------:R-:W-:-:S05]  /*1850*/  LOP3.LUT R3, R3, 0xff, RZ, 0xc0, !PT ;  /* 0x000000ff03037812 */ /* 0x000fca00078ec0ff */
[----:B------:R-:W-:-:S04]  /*1860*/  IMAD.IADD R9, R3, 0x1, R5 ;  /* 0x0000000103097824 */ /* 0x000fc800078e0205 */
[----:B------:R-:W-:-:S05]  /*1870*/  VIADD R3, R9, 0xffffffff ;  /* 0xffffffff09037836 */ /* 0x000fca0000000000 */
[----:B------:R-:W-:-:S13]  /*1880*/  ISETP.GE.U32.AND P0, PT, R3, 0xfe, PT ;  /* 0x000000fe0300780c */ /* 0x000fda0003f06070 */
[----:B------:R-:W-:Y:S05]  /*1890*/  @!P0 BRA `(.L_x_31) ;  /* 0x0000000000808947 */ /* 0x000fea0003800000 */
[----:B------:R-:W-:-:S13]  /*18a0*/  ISETP.GT.AND P0, PT, R9, 0xfe, PT ;  /* 0x000000fe0900780c */ /* 0x000fda0003f04270 */
[----:B------:R-:W-:Y:S05]  /*18b0*/  @P0 BRA `(.L_x_32) ;  /* 0x00000000006c0947 */ /* 0x000fea0003800000 */
[----:B------:R-:W-:-:S13]  /*18c0*/  ISETP.GE.AND P0, PT, R9, 0x1, PT ;  /* 0x000000010900780c */ /* 0x000fda0003f06270 */
[----:B------:R-:W-:Y:S05]  /*18d0*/  @P0 BRA `(.L_x_33) ;  /* 0x0000000000740947 */ /* 0x000fea0003800000 */
[----:B------:R-:W-:Y:S02]  /*18e0*/  ISETP.GE.AND P0, PT, R9, -0x18, PT ;  /* 0xffffffe80900780c */ /* 0x000fe40003f06270 */
[----:B------:R-:W-:-:S11]  /*18f0*/  LOP3.LUT R0, R0, 0x80000000, RZ, 0xc0, !PT ;  /* 0x8000000000007812 */ /* 0x000fd600078ec0ff */
[----:B------:R-:W-:Y:S05]  /*1900*/  @!P0 BRA `(.L_x_33) ;  /* 0x0000000000688947 */ /* 0x000fea0003800000 */
[CCC-:B------:R-:W-:Y:S01]  /*1910*/  FFMA.RZ R3, R10.reuse, R8.reuse, R7.reuse ;  /* 0x000000080a037223 */ /* 0x1c0fe2000000c007 */
[C---:B------:R-:W-:Y:S02]  /*1920*/  VIADD R6, R9.reuse, 0x20 ;  /* 0x0000002009067836 */ /* 0x040fe40000000000 */
[CCC-:B------:R-:W-:Y:S01]  /*1930*/  FFMA.RM R4, R10.reuse, R8.reuse, R7.reuse ;  /* 0x000000080a047223 */ /* 0x1c0fe20000004007 */
[----:B------:R-:W-:Y:S02]  /*1940*/  ISETP.NE.AND P2, PT, R9, RZ, PT ;  /* 0x000000ff0900720c */ /* 0x000fe40003f45270 */
[----:B------:R-:W-:Y:S01]  /*1950*/  LOP3.LUT R5, R3, 0x7fffff, RZ, 0xc0, !PT ;  /* 0x007fffff03057812 */ /* 0x000fe200078ec0ff */
[----:B------:R-:W-:Y:S01]  /*1960*/  FFMA.RP R3, R10, R8, R7 ;  /* 0x000000080a037223 */ /* 0x000fe20000008007 */
[----:B------:R-:W-:Y:S01]  /*1970*/  IMAD.MOV R7, RZ, RZ, -R9 ;  /* 0x000000ffff077224 */ /* 0x000fe200078e0a09 */
[----:B------:R-:W-:Y:S02]  /*1980*/  ISETP.NE.AND P1, PT, R9, RZ, PT ;  /* 0x000000ff0900720c */ /* 0x000fe40003f25270 */
[----:B------:R-:W-:-:S02]  /*1990*/  LOP3.LUT R5, R5, 0x800000, RZ, 0xfc, !PT ;  /* 0x0080000005057812 */ /* 0x000fc400078efcff */
[----:B------:R-:W-:Y:S02]  /*19a0*/  FSETP.NEU.FTZ.AND P0, PT, R3, R4, PT ;  /* 0x000000040300720b */ /* 0x000fe40003f1d000 */
[----:B------:R-:W-:Y:S02]  /*19b0*/  SHF.L.U32 R6, R5, R6, RZ ;  /* 0x0000000605067219 */ /* 0x000fe400000006ff */
[----:B------:R-:W-:Y:S02]  /*19c0*/  SEL R4, R7, RZ, P2 ;  /* 0x000000ff07047207 */ /* 0x000fe40001000000 */
[----:B------:R-:W-:Y:S02]  /*19d0*/  ISETP.NE.AND P1, PT, R6, RZ, P1 ;  /* 0x000000ff0600720c */ /* 0x000fe40000f25270 */
[----:B------:R-:W-:Y:S02]  /*19e0*/  SHF.R.U32.HI R4, RZ, R4, R5 ;  /* 0x00000004ff047219 */ /* 0x000fe40000011605 */
[----:B------:R-:W-:-:S02]  /*19f0*/  PLOP3.LUT P0, PT, P0, P1, PT, 0xf8, 0x8f ;  /* 0x00000000008f781c */ /* 0x000fc40000703f70 */
[----:B------:R-:W-:Y:S02]  /*1a00*/  SHF.R.U32.HI R6, RZ, 0x1, R4 ;  /* 0x00000001ff067819 */ /* 0x000fe40000011604 */
[----:B------:R-:W-:-:S04]  /*1a10*/  SEL R3, RZ, 0x1, !P0 ;  /* 0x00000001ff037807 */ /* 0x000fc80004000000 */
[----:B------:R-:W-:-:S04]  /*1a20*/  LOP3.LUT R3, R3, 0x1, R6, 0xf8, !PT ;  /* 0x0000000103037812 */ /* 0x000fc800078ef806 */
[----:B------:R-:W-:-:S05]  /*1a30*/  LOP3.LUT R3, R3, R4, RZ, 0xc0, !PT ;  /* 0x0000000403037212 */ /* 0x000fca00078ec0ff */
[----:B------:R-:W-:-:S05]  /*1a40*/  IMAD.IADD R3, R6, 0x1, R3 ;  /* 0x0000000106037824 */ /* 0x000fca00078e0203 */
[----:B------:R-:W-:Y:S01]  /*1a50*/  LOP3.LUT R0, R3, R0, RZ, 0xfc, !PT ;  /* 0x0000000003007212 */ /* 0x000fe200078efcff */
[----:B------:R-:W-:Y:S06]  /*1a60*/  BRA `(.L_x_33) ;  /* 0x0000000000107947 */ /* 0x000fec0003800000 */
.L_x_32:
[----:B------:R-:W-:-:S04]  /*1a70*/  LOP3.LUT R0, R0, 0x80000000, RZ, 0xc0, !PT ;  /* 0x8000000000007812 */ /* 0x000fc800078ec0ff */
[----:B------:R-:W-:Y:S01]  /*1a80*/  LOP3.LUT R0, R0, 0x7f800000, RZ, 0xfc, !PT ;  /* 0x7f80000000007812 */ /* 0x000fe200078efcff */
[----:B------:R-:W-:Y:S06]  /*1a90*/  BRA `(.L_x_33) ;  /* 0x0000000000047947 */ /* 0x000fec0003800000 */
.L_x_31:
[----:B------:R-:W-:-:S07]  /*1aa0*/  IMAD R0, R5, 0x800000, R0 ;  /* 0x0080000005007824 */ /* 0x000fce00078e0200 */
.L_x_33:
[----:B------:R-:W-:Y:S05]  /*1ab0*/  BSYNC.RECONVERGENT B2 ;  /* 0x0000000000027941 */ /* 0x000fea0003800200 */
.L_x_30:
[----:B------:R-:W-:Y:S05]  /*1ac0*/  BRA `(.L_x_34) ;  /* 0x0000000000207947 */ /* 0x000fea0003800000 */
.L_x_29:
[----:B------:R-:W-:-:S04]  /*1ad0*/  LOP3.LUT R0, R3, 0x80000000, R0, 0x48, !PT ;  /* 0x8000000003007812 */ /* 0x000fc800078e4800 */
[----:B------:R-:W-:Y:S01]  /*1ae0*/  LOP3.LUT R0, R0, 0x7f800000, RZ, 0xfc, !PT ;  /* 0x7f80000000007812 */ /* 0x000fe200078efcff */
[----:B------:R-:W-:Y:S06]  /*1af0*/  BRA `(.L_x_34) ;  /* 0x0000000000147947 */ /* 0x000fec0003800000 */
.L_x_28:
[----:B------:R-:W-:Y:S01]  /*1b00*/  LOP3.LUT R0, R3, 0x80000000, R0, 0x48, !PT ;  /* 0x8000000003007812 */ /* 0x000fe200078e4800 */
[----:B------:R-:W-:Y:S06]  /*1b10*/  BRA `(.L_x_34) ;  /* 0x00000000000c7947 */ /* 0x000fec0003800000 */
.L_x_27:
[----:B------:R-:W0:Y:S01]  /*1b20*/  MUFU.RSQ R0, -QNAN ;  /* 0xffc0000000007908 */ /* 0x000e220000001400 */
[----:B------:R-:W-:Y:S05]  /*1b30*/  BRA `(.L_x_34) ;  /* 0x0000000000047947 */ /* 0x000fea0003800000 */
.L_x_26:
[----:B------:R-:W-:-:S07]  /*1b40*/  FADD.FTZ R0, R0, R3 ;  /* 0x0000000300007221 */ /* 0x000fce0000010000 */
.L_x_34:
[----:B------:R-:W-:Y:S05]  /*1b50*/  BSYNC.RECONVERGENT B1 ;  /* 0x0000000000017941 */ /* 0x000fea0003800200 */
.L_x_24:
[----:B------:R-:W-:-:S04]  /*1b60*/  IMAD.MOV.U32 R3, RZ, RZ, 0x0 ;  /* 0x00000000ff037424 */ /* 0x000fc800078e00ff */
[----:B0-----:R-:W-:Y:S05]  /*1b70*/  RET.REL.NODEC R2 `(_Z6jacobiiPiS_iPfS_iS0_S0_iS0_iiS0_S_) ;  /* 0xffffffe402207950 */ /* 0x001fea0003c3ffff */
.L_x_35:
[----:B------:R-:W-:-:S00]  /*1b80*/  BRA `(.L_x_35) ;  /* 0xfffffffc00fc7947 */ /* 0x000fc0000383ffff */
[----:B------:R-:W-:-:S00]  /*1b90*/  NOP ;  /* 0x0000000000007918 */ /* 0x000fc00000000000 */
        /* <DEDUP_REMOVED lines=14> */
.L_x_39:


//--------------------- .text._Z6offsetPiS_ii     --------------------------
	.section	.text._Z6offsetPiS_ii,"ax",@progbits
	.align	128
        .global         _Z6offsetPiS_ii
        .type           _Z6offsetPiS_ii,@function
        .size           _Z6offsetPiS_ii,(.L_x_41 - _Z6offsetPiS_ii)
        .other          _Z6offsetPiS_ii,@"STO_CUDA_ENTRY STV_DEFAULT"
_Z6offsetPiS_ii:
.text._Z6offsetPiS_ii:
[----:B------:R-:W0:Y:S08]  /*0000*/  LDC R1, c[0x0][0x37c] ;  /* 0x0000df00ff017b82 */ /* 0x000e300000000800 */
[----:B------:R-:W1:Y:S01]  /*0010*/  LDC.64 R2, c[0x0][0x390] ;  /* 0x0000e400ff027b82 */ /* 0x000e620000000a00 */
[----:B------:R-:W2:Y:S01]  /*0020*/  LDCU UR5, c[0x0][0x2fc] ;  /* 0x00005f80ff0577ac */ /* 0x000ea20008000800 */
[----:B0-----:R-:W-:Y:S01]  /*0030*/  VIADD R1, R1, 0xfffffff8 ;  /* 0xfffffff801017836 */ /* 0x001fe20000000000 */
[----:B------:R-:W0:Y:S01]  /*0040*/  LDCU UR6, c[0x0][0x360] ;  /* 0x00006c00ff0677ac */ /* 0x000e220008000800 */
[----:B------:R-:W3:Y:S01]  /*0050*/  LDCU UR4, c[0x0][0x2f8] ;  /* 0x00005f00ff0477ac */ /* 0x000ee20008000800 */
[----:B-1----:R-:W-:-:S04]  /*0060*/  IABS R9, R3 ;  /* 0x0000000300097213 */ /* 0x002fc80000000000 */
[----:B------:R-:W1:Y:S08]  /*0070*/  I2F.RP R0, R9 ;  /* 0x0000000900007306 */ /* 0x000e700000209400 */
[----:B-1----:R-:W1:Y:S02]  /*0080*/  MUFU.RCP R0, R0 ;  /* 0x0000000000007308 */ /* 0x002e640000001000 */
[----:B-1----:R-:W-:-:S06]  /*0090*/  VIADD R4, R0, 0xffffffe ;  /* 0x0ffffffe00047836 */ /* 0x002fcc0000000000 */
[----:B------:R1:W4:Y:S02]  /*00a0*/  F2I.FTZ.U32.TRUNC.NTZ R5, R4 ;  /* 0x0000000400057305 */ /* 0x000324000021f000 */
[----:B-1----:R-:W-:Y:S01]  /*00b0*/  IMAD.MOV.U32 R4, RZ, RZ, RZ ;  /* 0x000000ffff047224 */ /* 0x002fe200078e00ff */
[----:B----4-:R-:W-:-:S05]  /*00c0*/  IADD3 R6, PT, PT, RZ, -R5, RZ ;  /* 0x80000005ff067210 */ /* 0x010fca0007ffe0ff */
[----:B------:R-:W-:Y:S01]  /*00d0*/  IMAD R7, R6, R9, RZ ;  /* 0x0000000906077224 */ /* 0x000fe200078e02ff */
[----:B------:R-:W-:Y:S02]  /*00e0*/  IABS R6, R2 ;  /* 0x0000000200067213 */ /* 0x000fe40000000000 */
[----:B------:R-:W-:Y:S01]  /*00f0*/  LOP3.LUT R2, R2, R3, RZ, 0x3c, !PT ;  /* 0x0000000302027212 */ /* 0x000fe200078e3cff */
[----:B------:R-:W-:Y:S02]  /*0100*/  IMAD.HI.U32 R5, R5, R7, R4 ;  /* 0x0000000705057227 */ /* 0x000fe400078e0004 */
[----:B------:R-:W0:Y:S01]  /*0110*/  S2R R4, SR_CTAID.X ;  /* 0x0000000000047919 */ /* 0x000e220000002500 */
[----:B------:R-:W-:-:S03]  /*0120*/  ISETP.GE.AND P1, PT, R2, RZ, PT ;  /* 0x000000ff0200720c */ /* 0x000fc60003f26270 */
[----:B------:R-:W-:Y:S01]  /*0130*/  IMAD.HI.U32 R5, R5, R6, RZ ;  /* 0x0000000605057227 */ /* 0x000fe200078e00ff */
[----:B------:R-:W0:Y:S03]  /*0140*/  S2R R7, SR_TID.X ;  /* 0x0000000000077919 */ /* 0x000e260000002100 */
[----:B------:R-:W-:-:S04]  /*0150*/  IMAD.MOV R0, RZ, RZ, -R5 ;  /* 0x000000ffff007224 */ /* 0x000fc800078e0a05 */
[----:B------:R-:W-:-:S05]  /*0160*/  IMAD R0, R9, R0, R6 ;  /* 0x0000000009007224 */ /* 0x000fca00078e0206 */
[----:B------:R-:W-:-:S13]  /*0170*/  ISETP.GT.U32.AND P2, PT, R9, R0, PT ;  /* 0x000000000900720c */ /* 0x000fda0003f44070 */
[-C--:B------:R-:W-:Y:S01]  /*0180*/  @!P2 IADD3 R0, PT, PT, R0, -R9.reuse, RZ ;  /* 0x800000090000a210 */ /* 0x080fe20007ffe0ff */
[----:B------:R-:W-:Y:S01]  /*0190*/  @!P2 VIADD R5, R5, 0x1 ;  /* 0x000000010505a836 */ /* 0x000fe20000000000 */
[----:B------:R-:W-:Y:S02]  /*01a0*/  ISETP.NE.AND P2, PT, R3, RZ, PT ;  /* 0x000000ff0300720c */ /* 0x000fe40003f45270 */
[----:B------:R-:W-:Y:S01]  /*01b0*/  ISETP.GE.U32.AND P0, PT, R0, R9, PT ;  /* 0x000000090000720c */ /* 0x000fe20003f06070 */
[----:B0-----:R-:W-:-:S12]  /*01c0*/  IMAD R2, R4, UR6, R7 ;  /* 0x0000000604027c24 */ /* 0x001fd8000f8e0207 */
[----:B------:R-:W-:-:S05]  /*01d0*/  @P0 IADD3 R5, PT, PT, R5, 0x1, RZ ;  /* 0x0000000105050810 */ /* 0x000fca0007ffe0ff */
[----:B------:R-:W-:Y:S01]  /*01e0*/  @!P1 IMAD.MOV R5, RZ, RZ, -R5 ;  /* 0x000000ffff059224 */ /* 0x000fe200078e0a05 */
[----:B------:R-:W-:Y:S02]  /*01f0*/  @!P2 LOP3.LUT R5, RZ, R3, RZ, 0x33, !PT ;  /* 0x00000003ff05a212 */ /* 0x000fe400078e33ff */
[----:B---3--:R-:W-:Y:S02]  /*0200*/  IADD3 R6, P1, PT, R1, UR4, RZ ;  /* 0x0000000401067c10 */ /* 0x008fe4000ff3e0ff */
[----:B------:R-:W-:Y:S02]  /*0210*/  ISETP.GE.AND P0, PT, R2, R5, PT ;  /* 0x000000050200720c */ /* 0x000fe40003f06270 */
[----:B--2---:R-:W-:-:S11]  /*0220*/  IADD3.X R7, PT, PT, RZ, UR5, RZ, P1, !PT ;  /* 0x00000005ff077c10 */ /* 0x004fd60008ffe4ff */
[----:B------:R-:W-:Y:S05]  /*0230*/  @P0 EXIT ;  /* 0x000000000000094d */ /* 0x000fea0003800000 */
[----:B------:R-:W0:Y:S01]  /*0240*/  LDC.64 R16, c[0x0][0x388] ;  /* 0x0000e200ff107b82 */ /* 0x000e220000000a00 */
[----:B------:R-:W1:Y:S01]  /*0250*/  LDCU.64 UR36, c[0x0][0x358] ;  /* 0x00006b00ff2477ac */ /* 0x000e620008000a00 */
[----:B------:R-:W-:Y:S01]  /*0260*/  IMAD R3, R2, R3, RZ ;  /* 0x0000000302037224 */ /* 0x000fe200078e02ff */
[----:B------:R-:W-:Y:S01]  /*0270*/  MOV R0, 0x0 ;  /* 0x0000000000007802 */ /* 0x000fe20000000f00 */
[----:B------:R-:W2:Y:S02]  /*0280*/  LDCU.64 UR4, c[0x4][0x8] ;  /* 0x01000100ff0477ac */ /* 0x000ea40008000a00 */
[----:B0-----:R-:W-:-:S05]  /*0290*/  IMAD.WIDE R16, R3, 0x4, R16 ;  /* 0x0000000403107825 */ /* 0x001fca00078e0210 */
[----:B-1----:R-:W3:Y:S01]  /*02a0*/  LDG.E R3, desc[UR36][R16.64] ;  /* 0x0000002410037981 */ /* 0x002ee2000c1e1900 */
[----:B------:R0:W1:Y:S01]  /*02b0*/  LDC.64 R8, c[0x4][R0] ;  /* 0x0100000000087b82 */ /* 0x0000620000000a00 */
[----:B--2---:R-:W-:Y:S01]  /*02c0*/  IMAD.U32 R4, RZ, RZ, UR4 ;  /* 0x00000004ff047e24 */ /* 0x004fe2000f8e00ff */
[----:B------:R-:W-:Y:S01]  /*02d0*/  MOV R5, UR5 ;  /* 0x0000000500057c02 */ /* 0x000fe20008000f00 */
[----:B-1-3--:R0:W-:Y:S06]  /*02e0*/  STL.64 [R1], R2 ;  /* 0x0000000201007387 */ /* 0x00a1ec0000100a00 */
[----:B------:R-:W-:-:S07]  /*02f0*/  LEPC R20, `(.L_x_36) ;  /* 0x000000001014794e */ /* 0x000fce0000000000 */
[----:B0-----:R-:W-:Y:S05]  /*0300*/  CALL.ABS.NOINC R8 ;  /* 0x0000000008007343 */ /* 0x001fea0003c00000 */
.L_x_36:
[----:B------:R-:W2:Y:S01]  /*0310*/  LDG.E R17, desc[UR36][R16.64] ;  /* 0x0000002410117981 */ /* 0x000ea2000c1e1900 */
[----:B------:R-:W0:Y:S02]  /*0320*/  LDC.64 R4, c[0x0][0x380] ;  /* 0x0000e000ff047b82 */ /* 0x000e240000000a00 */
[----:B0-----:R-:W-:-:S05]  /*0330*/  IMAD.WIDE R2, R2, 0x4, R4 ;  /* 0x0000000402027825 */ /* 0x001fca00078e0204 */
[----:B--2---:R-:W-:Y:S01]  /*0340*/  STG.E desc[UR36][R2.64], R17 ;  /* 0x0000001102007986 */ /* 0x004fe2000c101924 */
[----:B------:R-:W-:Y:S05]  /*0350*/  EXIT ;  /* 0x000000000000794d */ /* 0x000fea0003800000 */
.L_x_37:
        /* <DEDUP_REMOVED lines=10> */
.L_x_41:


//--------------------- .text._Z18init_result_vectoriPf --------------------------
	.section	.text._Z18init_result_vectoriPf,"ax",@progbits
	.align	128
        .global         _Z18init_result_vectoriPf
        .type           _Z18init_result_vectoriPf,@function
        .size           _Z18init_result_vectoriPf,(.L_x_42 - _Z18init_result_vectoriPf)
        .other          _Z18init_result_vectoriPf,@"STO_CUDA_ENTRY STV_DEFAULT"
_Z18init_result_vectoriPf:
.text._Z18init_result_vectoriPf:
[----:B------:R-:W-:Y:S01]  /*0000*/  LDC R1, c[0x0][0x37c] ;  /* 0x0000df00ff017b82 */ /* 0x000fe20000000800 */
[----:B------:R-:W0:Y:S01]  /*0010*/  S2R R5, SR_CTAID.X ;  /* 0x0000000000057919 */ /* 0x000e220000002500 */
[----:B------:R-:W0:Y:S01]  /*0020*/  LDCU UR4, c[0x0][0x360] ;  /* 0x00006c00ff0477ac */ /* 0x000e220008000800 */
[----:B------:R-:W0:Y:S01]  /*0030*/  S2R R0, SR_TID.X ;  /* 0x0000000000007919 */ /* 0x000e220000002100 */
[----:B------:R-:W1:Y:S01]  /*0040*/  LDCU UR5, c[0x0][0x380] ;  /* 0x00007000ff0577ac */ /* 0x000e620008000800 */
[----:B0-----:R-:W-:-:S05]  /*0050*/  IMAD R5, R5, UR4, R0 ;  /* 0x0000000405057c24 */ /* 0x001fca000f8e0200 */
[----:B-1----:R-:W-:-:S13]  /*0060*/  ISETP.GE.AND P0, PT, R5, UR5, PT ;  /* 0x0000000505007c0c */ /* 0x002fda000bf06270 */
[----:B------:R-:W-:Y:S05]  /*0070*/  @P0 EXIT ;  /* 0x000000000000094d */ /* 0x000fea0003800000 */
[----:B------:R-:W0:Y:S01]  /*0080*/  LDC.64 R2, c[0x0][0x388] ;  /* 0x0000e200ff027b82 */ /* 0x000e220000000a00 */
[----:B------:R-:W1:Y:S01]  /*0090*/  LDCU.64 UR4, c[0x0][0x358] ;  /* 0x00006b00ff0477ac */ /* 0x000e620008000a00 */
[----:B0-----:R-:W-:-:S05]  /*00a0*/  IMAD.WIDE R2, R5, 0x4, R2 ;  /* 0x0000000405027825 */ /* 0x001fca00078e0202 */
[----:B-1----:R-:W-:Y:S01]  /*00b0*/  STG.E desc[UR4][R2.64], RZ ;  /* 0x000000ff02007986 */ /* 0x002fe2000c101904 */
[----:B------:R-:W-:Y:S05]  /*00c0*/  EXIT ;  /* 0x000000000000794d */ /* 0x000fea0003800000 */
.L_x_38:
        /* <DEDUP_REMOVED lines=11> */
.L_x_42:


//--------------------- .nv.global.init           --------------------------
	.section	.nv.global.init,"aw",@progbits
.nv.global.init:
	.type		$str,@object
	.size		$str,($str$2 - $str)
$str:
        /*0000*/ 	.byte	0x49, 0x44, 0x58, 0x3a, 0x25, 0x64, 0x20, 0x3d, 0x20, 0x25, 0x64, 0x0a, 0x00
	.type		$str$2,@object
	.size		$str$2,($str$1 - $str$2)
$str$2:
        /*000d*/ 	.byte	0x49, 0x44, 0x58, 0x3a, 0x25, 0x64, 0x20, 0x69, 0x73, 0x20, 0x61, 0x20, 0x43, 0x4f, 0x4f, 0x20
        /*001d*/ 	.byte	0x72, 0x6f, 0x77, 0x0a, 0x00
	.type		$str$1,@object
	.size		$str$1,($str$3 - $str$1)
$str$1:
        /*0022*/ 	.byte	0x54, 0x68, 0x69, 0x73, 0x20, 0x69, 0x73, 0x20, 0x74, 0x68, 0x72, 0x65, 0x61, 0x64, 0x20, 0x6e
        /*0032*/ 	.byte	0x75, 0x6d, 0x62, 0x65, 0x72, 0x20, 0x25, 0x64, 0x0a, 0x00
	.type		$str$3,@object
	.size		$str$3,(.L_3 - $str$3)
$str$3:
        /*003c*/ 	.byte	0x49, 0x44, 0x58, 0x3a, 0x25, 0x64, 0x20, 0x69, 0x73, 0x20, 0x61, 0x20, 0x45, 0x4c, 0x4c, 0x20
        /*004c*/ 	.byte	0x72, 0x6f, 0x77, 0x20, 0x77, 0x69, 0x74, 0x68, 0x20, 0x72, 0x6f, 0x77, 0x5f, 0x6f, 0x66, 0x66
        /*005c*/ 	.byte	0x73, 0x65, 0x74, 0x20, 0x25, 0x64, 0x0a, 0x00
.L_3:


//--------------------- .nv.shared.reserved.0     --------------------------
	.section	.nv.shared.reserved.0,"aw",@nobits
	.weak		__nv_reservedSMEM_offset_0_alias
	.size		__nv_reservedSMEM_offset_0_alias, 0, 64
	.other		__nv_reservedSMEM_offset_0_alias,@"STO_CUDA_RESERVED_SHARED STV_DEFAULT"
__nv_reservedSMEM_offset_0_alias:
	.zero		0
	.zero		64


//--------------------- .nv.constant0._Z6jacobiiPiS_iPfS_iS0_S0_iS0_iiS0_S_ --------------------------
	.section	.nv.constant0._Z6jacobiiPiS_iPfS_iS0_S0_iS0_iiS0_S_,"a",@progbits
	.sectionflags	@""
	.align	4
.nv.constant0._Z6jacobiiPiS_iPfS_iS0_S0_iS0_iiS0_S_:
	.zero		1008


//--------------------- .nv.constant0._Z6offsetPiS_ii --------------------------
	.section	.nv.constant0._Z6offsetPiS_ii,"a",@progbits
	.sectionflags	@""
	.align	4
.nv.constant0._Z6offsetPiS_ii:
	.zero		920


//--------------------- .nv.constant0._Z18init_result_vectoriPf --------------------------
	.section	.nv.constant0._Z18init_result_vectoriPf,"a",@progbits
	.sectionflags	@""
	.align	4
.nv.constant0._Z18init_result_vectoriPf:
	.zero		912


//--------------------- SYMBOLS --------------------------

	.type		.nv.reservedSmem.offset0,@object
	.size		.nv.reservedSmem.offset0,0x4
	.type		vprintf,@function
